//
// Generated by NVIDIA NVVM Compiler
//
// Compiler Build ID: CL-36424714
// Cuda compilation tools, release 13.0, V13.0.88
// Based on NVVM 20.0.0
//

.version 9.0
.target sm_100
.address_size 64

	// .globl	_Z16blake2b_compressPmPKhS_S_m
.const .align 8 .b8 blake2b_IV[64] = {8, 201, 188, 243, 103, 230, 9, 106, 59, 167, 202, 132, 133, 174, 103, 187, 43, 248, 148, 254, 114, 243, 110, 60, 241, 54, 29, 95, 58, 245, 79, 165, 209, 130, 230, 173, 127, 82, 14, 81, 31, 108, 62, 43, 140, 104, 5, 155, 107, 189, 65, 251, 171, 217, 131, 31, 121, 33, 126, 19, 25, 205, 224, 91};

.visible .entry _Z16blake2b_compressPmPKhS_S_m(
	.param .u64 .ptr .align 1 _Z16blake2b_compressPmPKhS_S_m_param_0,
	.param .u64 .ptr .align 1 _Z16blake2b_compressPmPKhS_S_m_param_1,
	.param .u64 .ptr .align 1 _Z16blake2b_compressPmPKhS_S_m_param_2,
	.param .u64 .ptr .align 1 _Z16blake2b_compressPmPKhS_S_m_param_3,
	.param .u64 _Z16blake2b_compressPmPKhS_S_m_param_4
)
{
	.reg .pred 	%p<3>;
	.reg .b32 	%r<1351>;
	.reg .b64 	%rd<1434>;

	ld.param.u64 	%rd39, [_Z16blake2b_compressPmPKhS_S_m_param_0];
	ld.param.u64 	%rd35, [_Z16blake2b_compressPmPKhS_S_m_param_1];
	ld.param.u64 	%rd36, [_Z16blake2b_compressPmPKhS_S_m_param_2];
	ld.param.u64 	%rd38, [_Z16blake2b_compressPmPKhS_S_m_param_4];
	cvta.to.global.u64 	%rd1, %rd39;
	mov.u32 	%r2, %ctaid.x;
	mov.u32 	%r1, %ntid.x;
	mov.u32 	%r3, %tid.x;
	mad.lo.s32 	%r4, %r2, %r1, %r3;
	cvt.u64.u32 	%rd1433, %r4;
	setp.le.u64 	%p1, %rd38, %rd1433;
	@%p1 bra 	$L__BB0_3;
	cvta.to.global.u64 	%rd3, %rd36;
	mov.u32 	%r5, %nctaid.x;
	mul.lo.s32 	%r6, %r1, %r5;
	cvt.u64.u32 	%rd4, %r6;
	ld.const.u64 	%rd5, [blake2b_IV+32];
	ld.const.u64 	%rd6, [blake2b_IV+48];
	ld.const.u64 	%rd7, [blake2b_IV+56];
	ld.global.u64 	%rd1432, [%rd1];
	ld.global.u64 	%rd1431, [%rd1+8];
	ld.global.u64 	%rd1430, [%rd1+16];
	ld.global.u64 	%rd1429, [%rd1+24];
	ld.global.u64 	%rd1428, [%rd1+32];
	ld.global.u64 	%rd1427, [%rd1+40];
	ld.global.u64 	%rd1426, [%rd1+48];
	ld.global.u64 	%rd1425, [%rd1+56];
	cvta.to.global.u64 	%rd16, %rd35;
	ld.const.u64 	%rd61, [blake2b_IV+40];
	ld.const.u64 	%rd72, [blake2b_IV];
	ld.const.u64 	%rd87, [blake2b_IV+8];
	ld.const.u64 	%rd102, [blake2b_IV+16];
	ld.const.u64 	%rd117, [blake2b_IV+24];
$L__BB0_2:
	ld.param.u64 	%rd1424, [_Z16blake2b_compressPmPKhS_S_m_param_3];
	shl.b64 	%rd40, %rd1433, 7;
	add.s64 	%rd41, %rd16, %rd40;
	ld.global.u64 	%rd42, [%rd41];
	ld.global.u64 	%rd43, [%rd41+8];
	ld.global.u64 	%rd44, [%rd41+16];
	ld.global.u64 	%rd45, [%rd41+24];
	ld.global.u64 	%rd46, [%rd41+32];
	ld.global.u64 	%rd47, [%rd41+40];
	ld.global.u64 	%rd48, [%rd41+48];
	ld.global.u64 	%rd49, [%rd41+56];
	ld.global.u64 	%rd50, [%rd41+64];
	ld.global.u64 	%rd51, [%rd41+72];
	ld.global.u64 	%rd52, [%rd41+80];
	ld.global.u64 	%rd53, [%rd41+88];
	ld.global.u64 	%rd54, [%rd41+96];
	ld.global.u64 	%rd55, [%rd41+104];
	ld.global.u64 	%rd56, [%rd41+112];
	ld.global.u64 	%rd57, [%rd41+120];
	ld.global.u64 	%rd58, [%rd3];
	xor.b64  	%rd59, %rd58, %rd5;
	ld.global.u64 	%rd60, [%rd3+8];
	xor.b64  	%rd62, %rd60, %rd61;
	cvta.to.global.u64 	%rd63, %rd1424;
	ld.global.u64 	%rd64, [%rd63];
	xor.b64  	%rd65, %rd64, %rd6;
	ld.global.u64 	%rd66, [%rd63+8];
	xor.b64  	%rd67, %rd66, %rd7;
	add.s64 	%rd68, %rd1428, %rd1432;
	add.s64 	%rd69, %rd68, %rd42;
	xor.b64  	%rd70, %rd59, %rd69;
	mov.b64 	{%r7, %r8}, %rd70;
	mov.b64 	%rd71, {%r8, %r7};
	add.s64 	%rd73, %rd72, %rd71;
	xor.b64  	%rd74, %rd1428, %rd73;
	mov.b64 	{%r9, %r10}, %rd74;
	shf.l.wrap.b32 	%r11, %r10, %r9, 8;
	shf.l.wrap.b32 	%r12, %r9, %r10, 8;
	mov.b64 	%rd75, {%r12, %r11};
	add.s64 	%rd76, %rd69, %rd75;
	add.s64 	%rd77, %rd76, %rd43;
	xor.b64  	%rd78, %rd71, %rd77;
	mov.b64 	{%r13, %r14}, %rd78;
	shf.l.wrap.b32 	%r15, %r14, %r13, 16;
	shf.l.wrap.b32 	%r16, %r13, %r14, 16;
	mov.b64 	%rd79, {%r16, %r15};
	add.s64 	%rd80, %rd73, %rd79;
	xor.b64  	%rd81, %rd75, %rd80;
	mov.b64 	{%r17, %r18}, %rd81;
	shf.l.wrap.b32 	%r19, %r17, %r18, 1;
	shf.l.wrap.b32 	%r20, %r18, %r17, 1;
	mov.b64 	%rd82, {%r20, %r19};
	add.s64 	%rd83, %rd1427, %rd1431;
	add.s64 	%rd84, %rd83, %rd44;
	xor.b64  	%rd85, %rd62, %rd84;
	mov.b64 	{%r21, %r22}, %rd85;
	mov.b64 	%rd86, {%r22, %r21};
	add.s64 	%rd88, %rd87, %rd86;
	xor.b64  	%rd89, %rd1427, %rd88;
	mov.b64 	{%r23, %r24}, %rd89;
	shf.l.wrap.b32 	%r25, %r24, %r23, 8;
	shf.l.wrap.b32 	%r26, %r23, %r24, 8;
	mov.b64 	%rd90, {%r26, %r25};
	add.s64 	%rd91, %rd84, %rd90;
	add.s64 	%rd92, %rd91, %rd45;
	xor.b64  	%rd93, %rd86, %rd92;
	mov.b64 	{%r27, %r28}, %rd93;
	shf.l.wrap.b32 	%r29, %r28, %r27, 16;
	shf.l.wrap.b32 	%r30, %r27, %r28, 16;
	mov.b64 	%rd94, {%r30, %r29};
	add.s64 	%rd95, %rd88, %rd94;
	xor.b64  	%rd96, %rd90, %rd95;
	mov.b64 	{%r31, %r32}, %rd96;
	shf.l.wrap.b32 	%r33, %r31, %r32, 1;
	shf.l.wrap.b32 	%r34, %r32, %r31, 1;
	mov.b64 	%rd97, {%r34, %r33};
	add.s64 	%rd98, %rd1426, %rd1430;
	add.s64 	%rd99, %rd98, %rd46;
	xor.b64  	%rd100, %rd65, %rd99;
	mov.b64 	{%r35, %r36}, %rd100;
	mov.b64 	%rd101, {%r36, %r35};
	add.s64 	%rd103, %rd102, %rd101;
	xor.b64  	%rd104, %rd1426, %rd103;
	mov.b64 	{%r37, %r38}, %rd104;
	shf.l.wrap.b32 	%r39, %r38, %r37, 8;
	shf.l.wrap.b32 	%r40, %r37, %r38, 8;
	mov.b64 	%rd105, {%r40, %r39};
	add.s64 	%rd106, %rd99, %rd105;
	add.s64 	%rd107, %rd106, %rd47;
	xor.b64  	%rd108, %rd101, %rd107;
	mov.b64 	{%r41, %r42}, %rd108;
	shf.l.wrap.b32 	%r43, %r42, %r41, 16;
	shf.l.wrap.b32 	%r44, %r41, %r42, 16;
	mov.b64 	%rd109, {%r44, %r43};
	add.s64 	%rd110, %rd103, %rd109;
	xor.b64  	%rd111, %rd105, %rd110;
	mov.b64 	{%r45, %r46}, %rd111;
	shf.l.wrap.b32 	%r47, %r45, %r46, 1;
	shf.l.wrap.b32 	%r48, %r46, %r45, 1;
	mov.b64 	%rd112, {%r48, %r47};
	add.s64 	%rd113, %rd1425, %rd1429;
	add.s64 	%rd114, %rd113, %rd48;
	xor.b64  	%rd115, %rd67, %rd114;
	mov.b64 	{%r49, %r50}, %rd115;
	mov.b64 	%rd116, {%r50, %r49};
	add.s64 	%rd118, %rd117, %rd116;
	xor.b64  	%rd119, %rd1425, %rd118;
	mov.b64 	{%r51, %r52}, %rd119;
	shf.l.wrap.b32 	%r53, %r52, %r51, 8;
	shf.l.wrap.b32 	%r54, %r51, %r52, 8;
	mov.b64 	%rd120, {%r54, %r53};
	add.s64 	%rd121, %rd114, %rd120;
	add.s64 	%rd122, %rd121, %rd49;
	xor.b64  	%rd123, %rd116, %rd122;
	mov.b64 	{%r55, %r56}, %rd123;
	shf.l.wrap.b32 	%r57, %r56, %r55, 16;
	shf.l.wrap.b32 	%r58, %r55, %r56, 16;
	mov.b64 	%rd124, {%r58, %r57};
	add.s64 	%rd125, %rd118, %rd124;
	xor.b64  	%rd126, %rd120, %rd125;
	mov.b64 	{%r59, %r60}, %rd126;
	shf.l.wrap.b32 	%r61, %r59, %r60, 1;
	shf.l.wrap.b32 	%r62, %r60, %r59, 1;
	mov.b64 	%rd127, {%r62, %r61};
	add.s64 	%rd128, %rd97, %rd77;
	add.s64 	%rd129, %rd128, %rd50;
	xor.b64  	%rd130, %rd124, %rd129;
	mov.b64 	{%r63, %r64}, %rd130;
	mov.b64 	%rd131, {%r64, %r63};
	add.s64 	%rd132, %rd110, %rd131;
	xor.b64  	%rd133, %rd97, %rd132;
	mov.b64 	{%r65, %r66}, %rd133;
	shf.l.wrap.b32 	%r67, %r66, %r65, 8;
	shf.l.wrap.b32 	%r68, %r65, %r66, 8;
	mov.b64 	%rd134, {%r68, %r67};
	add.s64 	%rd135, %rd129, %rd134;
	add.s64 	%rd136, %rd135, %rd51;
	xor.b64  	%rd137, %rd131, %rd136;
	mov.b64 	{%r69, %r70}, %rd137;
	shf.l.wrap.b32 	%r71, %r70, %r69, 16;
	shf.l.wrap.b32 	%r72, %r69, %r70, 16;
	mov.b64 	%rd138, {%r72, %r71};
	add.s64 	%rd139, %rd132, %rd138;
	xor.b64  	%rd140, %rd134, %rd139;
	mov.b64 	{%r73, %r74}, %rd140;
	shf.l.wrap.b32 	%r75, %r73, %r74, 1;
	shf.l.wrap.b32 	%r76, %r74, %r73, 1;
	mov.b64 	%rd141, {%r76, %r75};
	add.s64 	%rd142, %rd112, %rd92;
	add.s64 	%rd143, %rd142, %rd52;
	xor.b64  	%rd144, %rd79, %rd143;
	mov.b64 	{%r77, %r78}, %rd144;
	mov.b64 	%rd145, {%r78, %r77};
	add.s64 	%rd146, %rd125, %rd145;
	xor.b64  	%rd147, %rd112, %rd146;
	mov.b64 	{%r79, %r80}, %rd147;
	shf.l.wrap.b32 	%r81, %r80, %r79, 8;
	shf.l.wrap.b32 	%r82, %r79, %r80, 8;
	mov.b64 	%rd148, {%r82, %r81};
	add.s64 	%rd149, %rd143, %rd148;
	add.s64 	%rd150, %rd149, %rd53;
	xor.b64  	%rd151, %rd145, %rd150;
	mov.b64 	{%r83, %r84}, %rd151;
	shf.l.wrap.b32 	%r85, %r84, %r83, 16;
	shf.l.wrap.b32 	%r86, %r83, %r84, 16;
	mov.b64 	%rd152, {%r86, %r85};
	add.s64 	%rd153, %rd146, %rd152;
	xor.b64  	%rd154, %rd148, %rd153;
	mov.b64 	{%r87, %r88}, %rd154;
	shf.l.wrap.b32 	%r89, %r87, %r88, 1;
	shf.l.wrap.b32 	%r90, %r88, %r87, 1;
	mov.b64 	%rd155, {%r90, %r89};
	add.s64 	%rd156, %rd127, %rd107;
	add.s64 	%rd157, %rd156, %rd54;
	xor.b64  	%rd158, %rd94, %rd157;
	mov.b64 	{%r91, %r92}, %rd158;
	mov.b64 	%rd159, {%r92, %r91};
	add.s64 	%rd160, %rd80, %rd159;
	xor.b64  	%rd161, %rd127, %rd160;
	mov.b64 	{%r93, %r94}, %rd161;
	shf.l.wrap.b32 	%r95, %r94, %r93, 8;
	shf.l.wrap.b32 	%r96, %r93, %r94, 8;
	mov.b64 	%rd162, {%r96, %r95};
	add.s64 	%rd163, %rd157, %rd162;
	add.s64 	%rd164, %rd163, %rd55;
	xor.b64  	%rd165, %rd159, %rd164;
	mov.b64 	{%r97, %r98}, %rd165;
	shf.l.wrap.b32 	%r99, %r98, %r97, 16;
	shf.l.wrap.b32 	%r100, %r97, %r98, 16;
	mov.b64 	%rd166, {%r100, %r99};
	add.s64 	%rd167, %rd160, %rd166;
	xor.b64  	%rd168, %rd162, %rd167;
	mov.b64 	{%r101, %r102}, %rd168;
	shf.l.wrap.b32 	%r103, %r101, %r102, 1;
	shf.l.wrap.b32 	%r104, %r102, %r101, 1;
	mov.b64 	%rd169, {%r104, %r103};
	add.s64 	%rd170, %rd82, %rd122;
	add.s64 	%rd171, %rd170, %rd56;
	xor.b64  	%rd172, %rd109, %rd171;
	mov.b64 	{%r105, %r106}, %rd172;
	mov.b64 	%rd173, {%r106, %r105};
	add.s64 	%rd174, %rd95, %rd173;
	xor.b64  	%rd175, %rd82, %rd174;
	mov.b64 	{%r107, %r108}, %rd175;
	shf.l.wrap.b32 	%r109, %r108, %r107, 8;
	shf.l.wrap.b32 	%r110, %r107, %r108, 8;
	mov.b64 	%rd176, {%r110, %r109};
	add.s64 	%rd177, %rd171, %rd176;
	add.s64 	%rd178, %rd177, %rd57;
	xor.b64  	%rd179, %rd173, %rd178;
	mov.b64 	{%r111, %r112}, %rd179;
	shf.l.wrap.b32 	%r113, %r112, %r111, 16;
	shf.l.wrap.b32 	%r114, %r111, %r112, 16;
	mov.b64 	%rd180, {%r114, %r113};
	add.s64 	%rd181, %rd174, %rd180;
	xor.b64  	%rd182, %rd176, %rd181;
	mov.b64 	{%r115, %r116}, %rd182;
	shf.l.wrap.b32 	%r117, %r115, %r116, 1;
	shf.l.wrap.b32 	%r118, %r116, %r115, 1;
	mov.b64 	%rd183, {%r118, %r117};
	add.s64 	%rd184, %rd136, %rd183;
	add.s64 	%rd185, %rd184, %rd42;
	xor.b64  	%rd186, %rd152, %rd185;
	mov.b64 	{%r119, %r120}, %rd186;
	mov.b64 	%rd187, {%r120, %r119};
	add.s64 	%rd188, %rd167, %rd187;
	xor.b64  	%rd189, %rd183, %rd188;
	mov.b64 	{%r121, %r122}, %rd189;
	shf.l.wrap.b32 	%r123, %r122, %r121, 8;
	shf.l.wrap.b32 	%r124, %r121, %r122, 8;
	mov.b64 	%rd190, {%r124, %r123};
	add.s64 	%rd191, %rd185, %rd190;
	add.s64 	%rd192, %rd191, %rd43;
	xor.b64  	%rd193, %rd187, %rd192;
	mov.b64 	{%r125, %r126}, %rd193;
	shf.l.wrap.b32 	%r127, %r126, %r125, 16;
	shf.l.wrap.b32 	%r128, %r125, %r126, 16;
	mov.b64 	%rd194, {%r128, %r127};
	add.s64 	%rd195, %rd188, %rd194;
	xor.b64  	%rd196, %rd190, %rd195;
	mov.b64 	{%r129, %r130}, %rd196;
	shf.l.wrap.b32 	%r131, %r129, %r130, 1;
	shf.l.wrap.b32 	%r132, %r130, %r129, 1;
	mov.b64 	%rd197, {%r132, %r131};
	add.s64 	%rd198, %rd141, %rd150;
	add.s64 	%rd199, %rd198, %rd44;
	xor.b64  	%rd200, %rd166, %rd199;
	mov.b64 	{%r133, %r134}, %rd200;
	mov.b64 	%rd201, {%r134, %r133};
	add.s64 	%rd202, %rd181, %rd201;
	xor.b64  	%rd203, %rd141, %rd202;
	mov.b64 	{%r135, %r136}, %rd203;
	shf.l.wrap.b32 	%r137, %r136, %r135, 8;
	shf.l.wrap.b32 	%r138, %r135, %r136, 8;
	mov.b64 	%rd204, {%r138, %r137};
	add.s64 	%rd205, %rd199, %rd204;
	add.s64 	%rd206, %rd205, %rd45;
	xor.b64  	%rd207, %rd201, %rd206;
	mov.b64 	{%r139, %r140}, %rd207;
	shf.l.wrap.b32 	%r141, %r140, %r139, 16;
	shf.l.wrap.b32 	%r142, %r139, %r140, 16;
	mov.b64 	%rd208, {%r142, %r141};
	add.s64 	%rd209, %rd202, %rd208;
	xor.b64  	%rd210, %rd204, %rd209;
	mov.b64 	{%r143, %r144}, %rd210;
	shf.l.wrap.b32 	%r145, %r143, %r144, 1;
	shf.l.wrap.b32 	%r146, %r144, %r143, 1;
	mov.b64 	%rd211, {%r146, %r145};
	add.s64 	%rd212, %rd155, %rd164;
	add.s64 	%rd213, %rd212, %rd46;
	xor.b64  	%rd214, %rd180, %rd213;
	mov.b64 	{%r147, %r148}, %rd214;
	mov.b64 	%rd215, {%r148, %r147};
	add.s64 	%rd216, %rd139, %rd215;
	xor.b64  	%rd217, %rd155, %rd216;
	mov.b64 	{%r149, %r150}, %rd217;
	shf.l.wrap.b32 	%r151, %r150, %r149, 8;
	shf.l.wrap.b32 	%r152, %r149, %r150, 8;
	mov.b64 	%rd218, {%r152, %r151};
	add.s64 	%rd219, %rd213, %rd218;
	add.s64 	%rd220, %rd219, %rd47;
	xor.b64  	%rd221, %rd215, %rd220;
	mov.b64 	{%r153, %r154}, %rd221;
	shf.l.wrap.b32 	%r155, %r154, %r153, 16;
	shf.l.wrap.b32 	%r156, %r153, %r154, 16;
	mov.b64 	%rd222, {%r156, %r155};
	add.s64 	%rd223, %rd216, %rd222;
	xor.b64  	%rd224, %rd218, %rd223;
	mov.b64 	{%r157, %r158}, %rd224;
	shf.l.wrap.b32 	%r159, %r157, %r158, 1;
	shf.l.wrap.b32 	%r160, %r158, %r157, 1;
	mov.b64 	%rd225, {%r160, %r159};
	add.s64 	%rd226, %rd169, %rd178;
	add.s64 	%rd227, %rd226, %rd48;
	xor.b64  	%rd228, %rd138, %rd227;
	mov.b64 	{%r161, %r162}, %rd228;
	mov.b64 	%rd229, {%r162, %r161};
	add.s64 	%rd230, %rd153, %rd229;
	xor.b64  	%rd231, %rd169, %rd230;
	mov.b64 	{%r163, %r164}, %rd231;
	shf.l.wrap.b32 	%r165, %r164, %r163, 8;
	shf.l.wrap.b32 	%r166, %r163, %r164, 8;
	mov.b64 	%rd232, {%r166, %r165};
	add.s64 	%rd233, %rd227, %rd232;
	add.s64 	%rd234, %rd233, %rd49;
	xor.b64  	%rd235, %rd229, %rd234;
	mov.b64 	{%r167, %r168}, %rd235;
	shf.l.wrap.b32 	%r169, %r168, %r167, 16;
	shf.l.wrap.b32 	%r170, %r167, %r168, 16;
	mov.b64 	%rd236, {%r170, %r169};
	add.s64 	%rd237, %rd230, %rd236;
	xor.b64  	%rd238, %rd232, %rd237;
	mov.b64 	{%r171, %r172}, %rd238;
	shf.l.wrap.b32 	%r173, %r171, %r172, 1;
	shf.l.wrap.b32 	%r174, %r172, %r171, 1;
	mov.b64 	%rd239, {%r174, %r173};
	add.s64 	%rd240, %rd211, %rd192;
	add.s64 	%rd241, %rd240, %rd50;
	xor.b64  	%rd242, %rd236, %rd241;
	mov.b64 	{%r175, %r176}, %rd242;
	mov.b64 	%rd243, {%r176, %r175};
	add.s64 	%rd244, %rd223, %rd243;
	xor.b64  	%rd245, %rd211, %rd244;
	mov.b64 	{%r177, %r178}, %rd245;
	shf.l.wrap.b32 	%r179, %r178, %r177, 8;
	shf.l.wrap.b32 	%r180, %r177, %r178, 8;
	mov.b64 	%rd246, {%r180, %r179};
	add.s64 	%rd247, %rd241, %rd246;
	add.s64 	%rd248, %rd247, %rd51;
	xor.b64  	%rd249, %rd243, %rd248;
	mov.b64 	{%r181, %r182}, %rd249;
	shf.l.wrap.b32 	%r183, %r182, %r181, 16;
	shf.l.wrap.b32 	%r184, %r181, %r182, 16;
	mov.b64 	%rd250, {%r184, %r183};
	add.s64 	%rd251, %rd244, %rd250;
	xor.b64  	%rd252, %rd246, %rd251;
	mov.b64 	{%r185, %r186}, %rd252;
	shf.l.wrap.b32 	%r187, %r185, %r186, 1;
	shf.l.wrap.b32 	%r188, %r186, %r185, 1;
	mov.b64 	%rd253, {%r188, %r187};
	add.s64 	%rd254, %rd225, %rd206;
	add.s64 	%rd255, %rd254, %rd52;
	xor.b64  	%rd256, %rd194, %rd255;
	mov.b64 	{%r189, %r190}, %rd256;
	mov.b64 	%rd257, {%r190, %r189};
	add.s64 	%rd258, %rd237, %rd257;
	xor.b64  	%rd259, %rd225, %rd258;
	mov.b64 	{%r191, %r192}, %rd259;
	shf.l.wrap.b32 	%r193, %r192, %r191, 8;
	shf.l.wrap.b32 	%r194, %r191, %r192, 8;
	mov.b64 	%rd260, {%r194, %r193};
	add.s64 	%rd261, %rd255, %rd260;
	add.s64 	%rd262, %rd261, %rd53;
	xor.b64  	%rd263, %rd257, %rd262;
	mov.b64 	{%r195, %r196}, %rd263;
	shf.l.wrap.b32 	%r197, %r196, %r195, 16;
	shf.l.wrap.b32 	%r198, %r195, %r196, 16;
	mov.b64 	%rd264, {%r198, %r197};
	add.s64 	%rd265, %rd258, %rd264;
	xor.b64  	%rd266, %rd260, %rd265;
	mov.b64 	{%r199, %r200}, %rd266;
	shf.l.wrap.b32 	%r201, %r199, %r200, 1;
	shf.l.wrap.b32 	%r202, %r200, %r199, 1;
	mov.b64 	%rd267, {%r202, %r201};
	add.s64 	%rd268, %rd239, %rd220;
	add.s64 	%rd269, %rd268, %rd54;
	xor.b64  	%rd270, %rd208, %rd269;
	mov.b64 	{%r203, %r204}, %rd270;
	mov.b64 	%rd271, {%r204, %r203};
	add.s64 	%rd272, %rd195, %rd271;
	xor.b64  	%rd273, %rd239, %rd272;
	mov.b64 	{%r205, %r206}, %rd273;
	shf.l.wrap.b32 	%r207, %r206, %r205, 8;
	shf.l.wrap.b32 	%r208, %r205, %r206, 8;
	mov.b64 	%rd274, {%r208, %r207};
	add.s64 	%rd275, %rd269, %rd274;
	add.s64 	%rd276, %rd275, %rd55;
	xor.b64  	%rd277, %rd271, %rd276;
	mov.b64 	{%r209, %r210}, %rd277;
	shf.l.wrap.b32 	%r211, %r210, %r209, 16;
	shf.l.wrap.b32 	%r212, %r209, %r210, 16;
	mov.b64 	%rd278, {%r212, %r211};
	add.s64 	%rd279, %rd272, %rd278;
	xor.b64  	%rd280, %rd274, %rd279;
	mov.b64 	{%r213, %r214}, %rd280;
	shf.l.wrap.b32 	%r215, %r213, %r214, 1;
	shf.l.wrap.b32 	%r216, %r214, %r213, 1;
	mov.b64 	%rd281, {%r216, %r215};
	add.s64 	%rd282, %rd197, %rd234;
	add.s64 	%rd283, %rd282, %rd56;
	xor.b64  	%rd284, %rd222, %rd283;
	mov.b64 	{%r217, %r218}, %rd284;
	mov.b64 	%rd285, {%r218, %r217};
	add.s64 	%rd286, %rd209, %rd285;
	xor.b64  	%rd287, %rd197, %rd286;
	mov.b64 	{%r219, %r220}, %rd287;
	shf.l.wrap.b32 	%r221, %r220, %r219, 8;
	shf.l.wrap.b32 	%r222, %r219, %r220, 8;
	mov.b64 	%rd288, {%r222, %r221};
	add.s64 	%rd289, %rd283, %rd288;
	add.s64 	%rd290, %rd289, %rd57;
	xor.b64  	%rd291, %rd285, %rd290;
	mov.b64 	{%r223, %r224}, %rd291;
	shf.l.wrap.b32 	%r225, %r224, %r223, 16;
	shf.l.wrap.b32 	%r226, %r223, %r224, 16;
	mov.b64 	%rd292, {%r226, %r225};
	add.s64 	%rd293, %rd286, %rd292;
	xor.b64  	%rd294, %rd288, %rd293;
	mov.b64 	{%r227, %r228}, %rd294;
	shf.l.wrap.b32 	%r229, %r227, %r228, 1;
	shf.l.wrap.b32 	%r230, %r228, %r227, 1;
	mov.b64 	%rd295, {%r230, %r229};
	add.s64 	%rd296, %rd248, %rd295;
	add.s64 	%rd297, %rd296, %rd42;
	xor.b64  	%rd298, %rd264, %rd297;
	mov.b64 	{%r231, %r232}, %rd298;
	mov.b64 	%rd299, {%r232, %r231};
	add.s64 	%rd300, %rd279, %rd299;
	xor.b64  	%rd301, %rd295, %rd300;
	mov.b64 	{%r233, %r234}, %rd301;
	shf.l.wrap.b32 	%r235, %r234, %r233, 8;
	shf.l.wrap.b32 	%r236, %r233, %r234, 8;
	mov.b64 	%rd302, {%r236, %r235};
	add.s64 	%rd303, %rd297, %rd302;
	add.s64 	%rd304, %rd303, %rd43;
	xor.b64  	%rd305, %rd299, %rd304;
	mov.b64 	{%r237, %r238}, %rd305;
	shf.l.wrap.b32 	%r239, %r238, %r237, 16;
	shf.l.wrap.b32 	%r240, %r237, %r238, 16;
	mov.b64 	%rd306, {%r240, %r239};
	add.s64 	%rd307, %rd300, %rd306;
	xor.b64  	%rd308, %rd302, %rd307;
	mov.b64 	{%r241, %r242}, %rd308;
	shf.l.wrap.b32 	%r243, %r241, %r242, 1;
	shf.l.wrap.b32 	%r244, %r242, %r241, 1;
	mov.b64 	%rd309, {%r244, %r243};
	add.s64 	%rd310, %rd253, %rd262;
	add.s64 	%rd311, %rd310, %rd44;
	xor.b64  	%rd312, %rd278, %rd311;
	mov.b64 	{%r245, %r246}, %rd312;
	mov.b64 	%rd313, {%r246, %r245};
	add.s64 	%rd314, %rd293, %rd313;
	xor.b64  	%rd315, %rd253, %rd314;
	mov.b64 	{%r247, %r248}, %rd315;
	shf.l.wrap.b32 	%r249, %r248, %r247, 8;
	shf.l.wrap.b32 	%r250, %r247, %r248, 8;
	mov.b64 	%rd316, {%r250, %r249};
	add.s64 	%rd317, %rd311, %rd316;
	add.s64 	%rd318, %rd317, %rd45;
	xor.b64  	%rd319, %rd313, %rd318;
	mov.b64 	{%r251, %r252}, %rd319;
	shf.l.wrap.b32 	%r253, %r252, %r251, 16;
	shf.l.wrap.b32 	%r254, %r251, %r252, 16;
	mov.b64 	%rd320, {%r254, %r253};
	add.s64 	%rd321, %rd314, %rd320;
	xor.b64  	%rd322, %rd316, %rd321;
	mov.b64 	{%r255, %r256}, %rd322;
	shf.l.wrap.b32 	%r257, %r255, %r256, 1;
	shf.l.wrap.b32 	%r258, %r256, %r255, 1;
	mov.b64 	%rd323, {%r258, %r257};
	add.s64 	%rd324, %rd267, %rd276;
	add.s64 	%rd325, %rd324, %rd46;
	xor.b64  	%rd326, %rd292, %rd325;
	mov.b64 	{%r259, %r260}, %rd326;
	mov.b64 	%rd327, {%r260, %r259};
	add.s64 	%rd328, %rd251, %rd327;
	xor.b64  	%rd329, %rd267, %rd328;
	mov.b64 	{%r261, %r262}, %rd329;
	shf.l.wrap.b32 	%r263, %r262, %r261, 8;
	shf.l.wrap.b32 	%r264, %r261, %r262, 8;
	mov.b64 	%rd330, {%r264, %r263};
	add.s64 	%rd331, %rd325, %rd330;
	add.s64 	%rd332, %rd331, %rd47;
	xor.b64  	%rd333, %rd327, %rd332;
	mov.b64 	{%r265, %r266}, %rd333;
	shf.l.wrap.b32 	%r267, %r266, %r265, 16;
	shf.l.wrap.b32 	%r268, %r265, %r266, 16;
	mov.b64 	%rd334, {%r268, %r267};
	add.s64 	%rd335, %rd328, %rd334;
	xor.b64  	%rd336, %rd330, %rd335;
	mov.b64 	{%r269, %r270}, %rd336;
	shf.l.wrap.b32 	%r271, %r269, %r270, 1;
	shf.l.wrap.b32 	%r272, %r270, %r269, 1;
	mov.b64 	%rd337, {%r272, %r271};
	add.s64 	%rd338, %rd281, %rd290;
	add.s64 	%rd339, %rd338, %rd48;
	xor.b64  	%rd340, %rd250, %rd339;
	mov.b64 	{%r273, %r274}, %rd340;
	mov.b64 	%rd341, {%r274, %r273};
	add.s64 	%rd342, %rd265, %rd341;
	xor.b64  	%rd343, %rd281, %rd342;
	mov.b64 	{%r275, %r276}, %rd343;
	shf.l.wrap.b32 	%r277, %r276, %r275, 8;
	shf.l.wrap.b32 	%r278, %r275, %r276, 8;
	mov.b64 	%rd344, {%r278, %r277};
	add.s64 	%rd345, %rd339, %rd344;
	add.s64 	%rd346, %rd345, %rd49;
	xor.b64  	%rd347, %rd341, %rd346;
	mov.b64 	{%r279, %r280}, %rd347;
	shf.l.wrap.b32 	%r281, %r280, %r279, 16;
	shf.l.wrap.b32 	%r282, %r279, %r280, 16;
	mov.b64 	%rd348, {%r282, %r281};
	add.s64 	%rd349, %rd342, %rd348;
	xor.b64  	%rd350, %rd344, %rd349;
	mov.b64 	{%r283, %r284}, %rd350;
	shf.l.wrap.b32 	%r285, %r283, %r284, 1;
	shf.l.wrap.b32 	%r286, %r284, %r283, 1;
	mov.b64 	%rd351, {%r286, %r285};
	add.s64 	%rd352, %rd323, %rd304;
	add.s64 	%rd353, %rd352, %rd50;
	xor.b64  	%rd354, %rd348, %rd353;
	mov.b64 	{%r287, %r288}, %rd354;
	mov.b64 	%rd355, {%r288, %r287};
	add.s64 	%rd356, %rd335, %rd355;
	xor.b64  	%rd357, %rd323, %rd356;
	mov.b64 	{%r289, %r290}, %rd357;
	shf.l.wrap.b32 	%r291, %r290, %r289, 8;
	shf.l.wrap.b32 	%r292, %r289, %r290, 8;
	mov.b64 	%rd358, {%r292, %r291};
	add.s64 	%rd359, %rd353, %rd358;
	add.s64 	%rd360, %rd359, %rd51;
	xor.b64  	%rd361, %rd355, %rd360;
	mov.b64 	{%r293, %r294}, %rd361;
	shf.l.wrap.b32 	%r295, %r294, %r293, 16;
	shf.l.wrap.b32 	%r296, %r293, %r294, 16;
	mov.b64 	%rd362, {%r296, %r295};
	add.s64 	%rd363, %rd356, %rd362;
	xor.b64  	%rd364, %rd358, %rd363;
	mov.b64 	{%r297, %r298}, %rd364;
	shf.l.wrap.b32 	%r299, %r297, %r298, 1;
	shf.l.wrap.b32 	%r300, %r298, %r297, 1;
	mov.b64 	%rd365, {%r300, %r299};
	add.s64 	%rd366, %rd337, %rd318;
	add.s64 	%rd367, %rd366, %rd52;
	xor.b64  	%rd368, %rd306, %rd367;
	mov.b64 	{%r301, %r302}, %rd368;
	mov.b64 	%rd369, {%r302, %r301};
	add.s64 	%rd370, %rd349, %rd369;
	xor.b64  	%rd371, %rd337, %rd370;
	mov.b64 	{%r303, %r304}, %rd371;
	shf.l.wrap.b32 	%r305, %r304, %r303, 8;
	shf.l.wrap.b32 	%r306, %r303, %r304, 8;
	mov.b64 	%rd372, {%r306, %r305};
	add.s64 	%rd373, %rd367, %rd372;
	add.s64 	%rd374, %rd373, %rd53;
	xor.b64  	%rd375, %rd369, %rd374;
	mov.b64 	{%r307, %r308}, %rd375;
	shf.l.wrap.b32 	%r309, %r308, %r307, 16;
	shf.l.wrap.b32 	%r310, %r307, %r308, 16;
	mov.b64 	%rd376, {%r310, %r309};
	add.s64 	%rd377, %rd370, %rd376;
	xor.b64  	%rd378, %rd372, %rd377;
	mov.b64 	{%r311, %r312}, %rd378;
	shf.l.wrap.b32 	%r313, %r311, %r312, 1;
	shf.l.wrap.b32 	%r314, %r312, %r311, 1;
	mov.b64 	%rd379, {%r314, %r313};
	add.s64 	%rd380, %rd351, %rd332;
	add.s64 	%rd381, %rd380, %rd54;
	xor.b64  	%rd382, %rd320, %rd381;
	mov.b64 	{%r315, %r316}, %rd382;
	mov.b64 	%rd383, {%r316, %r315};
	add.s64 	%rd384, %rd307, %rd383;
	xor.b64  	%rd385, %rd351, %rd384;
	mov.b64 	{%r317, %r318}, %rd385;
	shf.l.wrap.b32 	%r319, %r318, %r317, 8;
	shf.l.wrap.b32 	%r320, %r317, %r318, 8;
	mov.b64 	%rd386, {%r320, %r319};
	add.s64 	%rd387, %rd381, %rd386;
	add.s64 	%rd388, %rd387, %rd55;
	xor.b64  	%rd389, %rd383, %rd388;
	mov.b64 	{%r321, %r322}, %rd389;
	shf.l.wrap.b32 	%r323, %r322, %r321, 16;
	shf.l.wrap.b32 	%r324, %r321, %r322, 16;
	mov.b64 	%rd390, {%r324, %r323};
	add.s64 	%rd391, %rd384, %rd390;
	xor.b64  	%rd392, %rd386, %rd391;
	mov.b64 	{%r325, %r326}, %rd392;
	shf.l.wrap.b32 	%r327, %r325, %r326, 1;
	shf.l.wrap.b32 	%r328, %r326, %r325, 1;
	mov.b64 	%rd393, {%r328, %r327};
	add.s64 	%rd394, %rd309, %rd346;
	add.s64 	%rd395, %rd394, %rd56;
	xor.b64  	%rd396, %rd334, %rd395;
	mov.b64 	{%r329, %r330}, %rd396;
	mov.b64 	%rd397, {%r330, %r329};
	add.s64 	%rd398, %rd321, %rd397;
	xor.b64  	%rd399, %rd309, %rd398;
	mov.b64 	{%r331, %r332}, %rd399;
	shf.l.wrap.b32 	%r333, %r332, %r331, 8;
	shf.l.wrap.b32 	%r334, %r331, %r332, 8;
	mov.b64 	%rd400, {%r334, %r333};
	add.s64 	%rd401, %rd395, %rd400;
	add.s64 	%rd402, %rd401, %rd57;
	xor.b64  	%rd403, %rd397, %rd402;
	mov.b64 	{%r335, %r336}, %rd403;
	shf.l.wrap.b32 	%r337, %r336, %r335, 16;
	shf.l.wrap.b32 	%r338, %r335, %r336, 16;
	mov.b64 	%rd404, {%r338, %r337};
	add.s64 	%rd405, %rd398, %rd404;
	xor.b64  	%rd406, %rd400, %rd405;
	mov.b64 	{%r339, %r340}, %rd406;
	shf.l.wrap.b32 	%r341, %r339, %r340, 1;
	shf.l.wrap.b32 	%r342, %r340, %r339, 1;
	mov.b64 	%rd407, {%r342, %r341};
	add.s64 	%rd408, %rd360, %rd407;
	add.s64 	%rd409, %rd408, %rd42;
	xor.b64  	%rd410, %rd376, %rd409;
	mov.b64 	{%r343, %r344}, %rd410;
	mov.b64 	%rd411, {%r344, %r343};
	add.s64 	%rd412, %rd391, %rd411;
	xor.b64  	%rd413, %rd407, %rd412;
	mov.b64 	{%r345, %r346}, %rd413;
	shf.l.wrap.b32 	%r347, %r346, %r345, 8;
	shf.l.wrap.b32 	%r348, %r345, %r346, 8;
	mov.b64 	%rd414, {%r348, %r347};
	add.s64 	%rd415, %rd409, %rd414;
	add.s64 	%rd416, %rd415, %rd43;
	xor.b64  	%rd417, %rd411, %rd416;
	mov.b64 	{%r349, %r350}, %rd417;
	shf.l.wrap.b32 	%r351, %r350, %r349, 16;
	shf.l.wrap.b32 	%r352, %r349, %r350, 16;
	mov.b64 	%rd418, {%r352, %r351};
	add.s64 	%rd419, %rd412, %rd418;
	xor.b64  	%rd420, %rd414, %rd419;
	mov.b64 	{%r353, %r354}, %rd420;
	shf.l.wrap.b32 	%r355, %r353, %r354, 1;
	shf.l.wrap.b32 	%r356, %r354, %r353, 1;
	mov.b64 	%rd421, {%r356, %r355};
	add.s64 	%rd422, %rd365, %rd374;
	add.s64 	%rd423, %rd422, %rd44;
	xor.b64  	%rd424, %rd390, %rd423;
	mov.b64 	{%r357, %r358}, %rd424;
	mov.b64 	%rd425, {%r358, %r357};
	add.s64 	%rd426, %rd405, %rd425;
	xor.b64  	%rd427, %rd365, %rd426;
	mov.b64 	{%r359, %r360}, %rd427;
	shf.l.wrap.b32 	%r361, %r360, %r359, 8;
	shf.l.wrap.b32 	%r362, %r359, %r360, 8;
	mov.b64 	%rd428, {%r362, %r361};
	add.s64 	%rd429, %rd423, %rd428;
	add.s64 	%rd430, %rd429, %rd45;
	xor.b64  	%rd431, %rd425, %rd430;
	mov.b64 	{%r363, %r364}, %rd431;
	shf.l.wrap.b32 	%r365, %r364, %r363, 16;
	shf.l.wrap.b32 	%r366, %r363, %r364, 16;
	mov.b64 	%rd432, {%r366, %r365};
	add.s64 	%rd433, %rd426, %rd432;
	xor.b64  	%rd434, %rd428, %rd433;
	mov.b64 	{%r367, %r368}, %rd434;
	shf.l.wrap.b32 	%r369, %r367, %r368, 1;
	shf.l.wrap.b32 	%r370, %r368, %r367, 1;
	mov.b64 	%rd435, {%r370, %r369};
	add.s64 	%rd436, %rd379, %rd388;
	add.s64 	%rd437, %rd436, %rd46;
	xor.b64  	%rd438, %rd404, %rd437;
	mov.b64 	{%r371, %r372}, %rd438;
	mov.b64 	%rd439, {%r372, %r371};
	add.s64 	%rd440, %rd363, %rd439;
	xor.b64  	%rd441, %rd379, %rd440;
	mov.b64 	{%r373, %r374}, %rd441;
	shf.l.wrap.b32 	%r375, %r374, %r373, 8;
	shf.l.wrap.b32 	%r376, %r373, %r374, 8;
	mov.b64 	%rd442, {%r376, %r375};
	add.s64 	%rd443, %rd437, %rd442;
	add.s64 	%rd444, %rd443, %rd47;
	xor.b64  	%rd445, %rd439, %rd444;
	mov.b64 	{%r377, %r378}, %rd445;
	shf.l.wrap.b32 	%r379, %r378, %r377, 16;
	shf.l.wrap.b32 	%r380, %r377, %r378, 16;
	mov.b64 	%rd446, {%r380, %r379};
	add.s64 	%rd447, %rd440, %rd446;
	xor.b64  	%rd448, %rd442, %rd447;
	mov.b64 	{%r381, %r382}, %rd448;
	shf.l.wrap.b32 	%r383, %r381, %r382, 1;
	shf.l.wrap.b32 	%r384, %r382, %r381, 1;
	mov.b64 	%rd449, {%r384, %r383};
	add.s64 	%rd450, %rd393, %rd402;
	add.s64 	%rd451, %rd450, %rd48;
	xor.b64  	%rd452, %rd362, %rd451;
	mov.b64 	{%r385, %r386}, %rd452;
	mov.b64 	%rd453, {%r386, %r385};
	add.s64 	%rd454, %rd377, %rd453;
	xor.b64  	%rd455, %rd393, %rd454;
	mov.b64 	{%r387, %r388}, %rd455;
	shf.l.wrap.b32 	%r389, %r388, %r387, 8;
	shf.l.wrap.b32 	%r390, %r387, %r388, 8;
	mov.b64 	%rd456, {%r390, %r389};
	add.s64 	%rd457, %rd451, %rd456;
	add.s64 	%rd458, %rd457, %rd49;
	xor.b64  	%rd459, %rd453, %rd458;
	mov.b64 	{%r391, %r392}, %rd459;
	shf.l.wrap.b32 	%r393, %r392, %r391, 16;
	shf.l.wrap.b32 	%r394, %r391, %r392, 16;
	mov.b64 	%rd460, {%r394, %r393};
	add.s64 	%rd461, %rd454, %rd460;
	xor.b64  	%rd462, %rd456, %rd461;
	mov.b64 	{%r395, %r396}, %rd462;
	shf.l.wrap.b32 	%r397, %r395, %r396, 1;
	shf.l.wrap.b32 	%r398, %r396, %r395, 1;
	mov.b64 	%rd463, {%r398, %r397};
	add.s64 	%rd464, %rd435, %rd416;
	add.s64 	%rd465, %rd464, %rd50;
	xor.b64  	%rd466, %rd460, %rd465;
	mov.b64 	{%r399, %r400}, %rd466;
	mov.b64 	%rd467, {%r400, %r399};
	add.s64 	%rd468, %rd447, %rd467;
	xor.b64  	%rd469, %rd435, %rd468;
	mov.b64 	{%r401, %r402}, %rd469;
	shf.l.wrap.b32 	%r403, %r402, %r401, 8;
	shf.l.wrap.b32 	%r404, %r401, %r402, 8;
	mov.b64 	%rd470, {%r404, %r403};
	add.s64 	%rd471, %rd465, %rd470;
	add.s64 	%rd472, %rd471, %rd51;
	xor.b64  	%rd473, %rd467, %rd472;
	mov.b64 	{%r405, %r406}, %rd473;
	shf.l.wrap.b32 	%r407, %r406, %r405, 16;
	shf.l.wrap.b32 	%r408, %r405, %r406, 16;
	mov.b64 	%rd474, {%r408, %r407};
	add.s64 	%rd475, %rd468, %rd474;
	xor.b64  	%rd476, %rd470, %rd475;
	mov.b64 	{%r409, %r410}, %rd476;
	shf.l.wrap.b32 	%r411, %r409, %r410, 1;
	shf.l.wrap.b32 	%r412, %r410, %r409, 1;
	mov.b64 	%rd477, {%r412, %r411};
	add.s64 	%rd478, %rd449, %rd430;
	add.s64 	%rd479, %rd478, %rd52;
	xor.b64  	%rd480, %rd418, %rd479;
	mov.b64 	{%r413, %r414}, %rd480;
	mov.b64 	%rd481, {%r414, %r413};
	add.s64 	%rd482, %rd461, %rd481;
	xor.b64  	%rd483, %rd449, %rd482;
	mov.b64 	{%r415, %r416}, %rd483;
	shf.l.wrap.b32 	%r417, %r416, %r415, 8;
	shf.l.wrap.b32 	%r418, %r415, %r416, 8;
	mov.b64 	%rd484, {%r418, %r417};
	add.s64 	%rd485, %rd479, %rd484;
	add.s64 	%rd486, %rd485, %rd53;
	xor.b64  	%rd487, %rd481, %rd486;
	mov.b64 	{%r419, %r420}, %rd487;
	shf.l.wrap.b32 	%r421, %r420, %r419, 16;
	shf.l.wrap.b32 	%r422, %r419, %r420, 16;
	mov.b64 	%rd488, {%r422, %r421};
	add.s64 	%rd489, %rd482, %rd488;
	xor.b64  	%rd490, %rd484, %rd489;
	mov.b64 	{%r423, %r424}, %rd490;
	shf.l.wrap.b32 	%r425, %r423, %r424, 1;
	shf.l.wrap.b32 	%r426, %r424, %r423, 1;
	mov.b64 	%rd491, {%r426, %r425};
	add.s64 	%rd492, %rd463, %rd444;
	add.s64 	%rd493, %rd492, %rd54;
	xor.b64  	%rd494, %rd432, %rd493;
	mov.b64 	{%r427, %r428}, %rd494;
	mov.b64 	%rd495, {%r428, %r427};
	add.s64 	%rd496, %rd419, %rd495;
	xor.b64  	%rd497, %rd463, %rd496;
	mov.b64 	{%r429, %r430}, %rd497;
	shf.l.wrap.b32 	%r431, %r430, %r429, 8;
	shf.l.wrap.b32 	%r432, %r429, %r430, 8;
	mov.b64 	%rd498, {%r432, %r431};
	add.s64 	%rd499, %rd493, %rd498;
	add.s64 	%rd500, %rd499, %rd55;
	xor.b64  	%rd501, %rd495, %rd500;
	mov.b64 	{%r433, %r434}, %rd501;
	shf.l.wrap.b32 	%r435, %r434, %r433, 16;
	shf.l.wrap.b32 	%r436, %r433, %r434, 16;
	mov.b64 	%rd502, {%r436, %r435};
	add.s64 	%rd503, %rd496, %rd502;
	xor.b64  	%rd504, %rd498, %rd503;
	mov.b64 	{%r437, %r438}, %rd504;
	shf.l.wrap.b32 	%r439, %r437, %r438, 1;
	shf.l.wrap.b32 	%r440, %r438, %r437, 1;
	mov.b64 	%rd505, {%r440, %r439};
	add.s64 	%rd506, %rd421, %rd458;
	add.s64 	%rd507, %rd506, %rd56;
	xor.b64  	%rd508, %rd446, %rd507;
	mov.b64 	{%r441, %r442}, %rd508;
	mov.b64 	%rd509, {%r442, %r441};
	add.s64 	%rd510, %rd433, %rd509;
	xor.b64  	%rd511, %rd421, %rd510;
	mov.b64 	{%r443, %r444}, %rd511;
	shf.l.wrap.b32 	%r445, %r444, %r443, 8;
	shf.l.wrap.b32 	%r446, %r443, %r444, 8;
	mov.b64 	%rd512, {%r446, %r445};
	add.s64 	%rd513, %rd507, %rd512;
	add.s64 	%rd514, %rd513, %rd57;
	xor.b64  	%rd515, %rd509, %rd514;
	mov.b64 	{%r447, %r448}, %rd515;
	shf.l.wrap.b32 	%r449, %r448, %r447, 16;
	shf.l.wrap.b32 	%r450, %r447, %r448, 16;
	mov.b64 	%rd516, {%r450, %r449};
	add.s64 	%rd517, %rd510, %rd516;
	xor.b64  	%rd518, %rd512, %rd517;
	mov.b64 	{%r451, %r452}, %rd518;
	shf.l.wrap.b32 	%r453, %r451, %r452, 1;
	shf.l.wrap.b32 	%r454, %r452, %r451, 1;
	mov.b64 	%rd519, {%r454, %r453};
	add.s64 	%rd520, %rd472, %rd519;
	add.s64 	%rd521, %rd520, %rd42;
	xor.b64  	%rd522, %rd488, %rd521;
	mov.b64 	{%r455, %r456}, %rd522;
	mov.b64 	%rd523, {%r456, %r455};
	add.s64 	%rd524, %rd503, %rd523;
	xor.b64  	%rd525, %rd519, %rd524;
	mov.b64 	{%r457, %r458}, %rd525;
	shf.l.wrap.b32 	%r459, %r458, %r457, 8;
	shf.l.wrap.b32 	%r460, %r457, %r458, 8;
	mov.b64 	%rd526, {%r460, %r459};
	add.s64 	%rd527, %rd521, %rd526;
	add.s64 	%rd528, %rd527, %rd43;
	xor.b64  	%rd529, %rd523, %rd528;
	mov.b64 	{%r461, %r462}, %rd529;
	shf.l.wrap.b32 	%r463, %r462, %r461, 16;
	shf.l.wrap.b32 	%r464, %r461, %r462, 16;
	mov.b64 	%rd530, {%r464, %r463};
	add.s64 	%rd531, %rd524, %rd530;
	xor.b64  	%rd532, %rd526, %rd531;
	mov.b64 	{%r465, %r466}, %rd532;
	shf.l.wrap.b32 	%r467, %r465, %r466, 1;
	shf.l.wrap.b32 	%r468, %r466, %r465, 1;
	mov.b64 	%rd533, {%r468, %r467};
	add.s64 	%rd534, %rd477, %rd486;
	add.s64 	%rd535, %rd534, %rd44;
	xor.b64  	%rd536, %rd502, %rd535;
	mov.b64 	{%r469, %r470}, %rd536;
	mov.b64 	%rd537, {%r470, %r469};
	add.s64 	%rd538, %rd517, %rd537;
	xor.b64  	%rd539, %rd477, %rd538;
	mov.b64 	{%r471, %r472}, %rd539;
	shf.l.wrap.b32 	%r473, %r472, %r471, 8;
	shf.l.wrap.b32 	%r474, %r471, %r472, 8;
	mov.b64 	%rd540, {%r474, %r473};
	add.s64 	%rd541, %rd535, %rd540;
	add.s64 	%rd542, %rd541, %rd45;
	xor.b64  	%rd543, %rd537, %rd542;
	mov.b64 	{%r475, %r476}, %rd543;
	shf.l.wrap.b32 	%r477, %r476, %r475, 16;
	shf.l.wrap.b32 	%r478, %r475, %r476, 16;
	mov.b64 	%rd544, {%r478, %r477};
	add.s64 	%rd545, %rd538, %rd544;
	xor.b64  	%rd546, %rd540, %rd545;
	mov.b64 	{%r479, %r480}, %rd546;
	shf.l.wrap.b32 	%r481, %r479, %r480, 1;
	shf.l.wrap.b32 	%r482, %r480, %r479, 1;
	mov.b64 	%rd547, {%r482, %r481};
	add.s64 	%rd548, %rd491, %rd500;
	add.s64 	%rd549, %rd548, %rd46;
	xor.b64  	%rd550, %rd516, %rd549;
	mov.b64 	{%r483, %r484}, %rd550;
	mov.b64 	%rd551, {%r484, %r483};
	add.s64 	%rd552, %rd475, %rd551;
	xor.b64  	%rd553, %rd491, %rd552;
	mov.b64 	{%r485, %r486}, %rd553;
	shf.l.wrap.b32 	%r487, %r486, %r485, 8;
	shf.l.wrap.b32 	%r488, %r485, %r486, 8;
	mov.b64 	%rd554, {%r488, %r487};
	add.s64 	%rd555, %rd549, %rd554;
	add.s64 	%rd556, %rd555, %rd47;
	xor.b64  	%rd557, %rd551, %rd556;
	mov.b64 	{%r489, %r490}, %rd557;
	shf.l.wrap.b32 	%r491, %r490, %r489, 16;
	shf.l.wrap.b32 	%r492, %r489, %r490, 16;
	mov.b64 	%rd558, {%r492, %r491};
	add.s64 	%rd559, %rd552, %rd558;
	xor.b64  	%rd560, %rd554, %rd559;
	mov.b64 	{%r493, %r494}, %rd560;
	shf.l.wrap.b32 	%r495, %r493, %r494, 1;
	shf.l.wrap.b32 	%r496, %r494, %r493, 1;
	mov.b64 	%rd561, {%r496, %r495};
	add.s64 	%rd562, %rd505, %rd514;
	add.s64 	%rd563, %rd562, %rd48;
	xor.b64  	%rd564, %rd474, %rd563;
	mov.b64 	{%r497, %r498}, %rd564;
	mov.b64 	%rd565, {%r498, %r497};
	add.s64 	%rd566, %rd489, %rd565;
	xor.b64  	%rd567, %rd505, %rd566;
	mov.b64 	{%r499, %r500}, %rd567;
	shf.l.wrap.b32 	%r501, %r500, %r499, 8;
	shf.l.wrap.b32 	%r502, %r499, %r500, 8;
	mov.b64 	%rd568, {%r502, %r501};
	add.s64 	%rd569, %rd563, %rd568;
	add.s64 	%rd570, %rd569, %rd49;
	xor.b64  	%rd571, %rd565, %rd570;
	mov.b64 	{%r503, %r504}, %rd571;
	shf.l.wrap.b32 	%r505, %r504, %r503, 16;
	shf.l.wrap.b32 	%r506, %r503, %r504, 16;
	mov.b64 	%rd572, {%r506, %r505};
	add.s64 	%rd573, %rd566, %rd572;
	xor.b64  	%rd574, %rd568, %rd573;
	mov.b64 	{%r507, %r508}, %rd574;
	shf.l.wrap.b32 	%r509, %r507, %r508, 1;
	shf.l.wrap.b32 	%r510, %r508, %r507, 1;
	mov.b64 	%rd575, {%r510, %r509};
	add.s64 	%rd576, %rd547, %rd528;
	add.s64 	%rd577, %rd576, %rd50;
	xor.b64  	%rd578, %rd572, %rd577;
	mov.b64 	{%r511, %r512}, %rd578;
	mov.b64 	%rd579, {%r512, %r511};
	add.s64 	%rd580, %rd559, %rd579;
	xor.b64  	%rd581, %rd547, %rd580;
	mov.b64 	{%r513, %r514}, %rd581;
	shf.l.wrap.b32 	%r515, %r514, %r513, 8;
	shf.l.wrap.b32 	%r516, %r513, %r514, 8;
	mov.b64 	%rd582, {%r516, %r515};
	add.s64 	%rd583, %rd577, %rd582;
	add.s64 	%rd584, %rd583, %rd51;
	xor.b64  	%rd585, %rd579, %rd584;
	mov.b64 	{%r517, %r518}, %rd585;
	shf.l.wrap.b32 	%r519, %r518, %r517, 16;
	shf.l.wrap.b32 	%r520, %r517, %r518, 16;
	mov.b64 	%rd586, {%r520, %r519};
	add.s64 	%rd587, %rd580, %rd586;
	xor.b64  	%rd588, %rd582, %rd587;
	mov.b64 	{%r521, %r522}, %rd588;
	shf.l.wrap.b32 	%r523, %r521, %r522, 1;
	shf.l.wrap.b32 	%r524, %r522, %r521, 1;
	mov.b64 	%rd589, {%r524, %r523};
	add.s64 	%rd590, %rd561, %rd542;
	add.s64 	%rd591, %rd590, %rd52;
	xor.b64  	%rd592, %rd530, %rd591;
	mov.b64 	{%r525, %r526}, %rd592;
	mov.b64 	%rd593, {%r526, %r525};
	add.s64 	%rd594, %rd573, %rd593;
	xor.b64  	%rd595, %rd561, %rd594;
	mov.b64 	{%r527, %r528}, %rd595;
	shf.l.wrap.b32 	%r529, %r528, %r527, 8;
	shf.l.wrap.b32 	%r530, %r527, %r528, 8;
	mov.b64 	%rd596, {%r530, %r529};
	add.s64 	%rd597, %rd591, %rd596;
	add.s64 	%rd598, %rd597, %rd53;
	xor.b64  	%rd599, %rd593, %rd598;
	mov.b64 	{%r531, %r532}, %rd599;
	shf.l.wrap.b32 	%r533, %r532, %r531, 16;
	shf.l.wrap.b32 	%r534, %r531, %r532, 16;
	mov.b64 	%rd600, {%r534, %r533};
	add.s64 	%rd601, %rd594, %rd600;
	xor.b64  	%rd602, %rd596, %rd601;
	mov.b64 	{%r535, %r536}, %rd602;
	shf.l.wrap.b32 	%r537, %r535, %r536, 1;
	shf.l.wrap.b32 	%r538, %r536, %r535, 1;
	mov.b64 	%rd603, {%r538, %r537};
	add.s64 	%rd604, %rd575, %rd556;
	add.s64 	%rd605, %rd604, %rd54;
	xor.b64  	%rd606, %rd544, %rd605;
	mov.b64 	{%r539, %r540}, %rd606;
	mov.b64 	%rd607, {%r540, %r539};
	add.s64 	%rd608, %rd531, %rd607;
	xor.b64  	%rd609, %rd575, %rd608;
	mov.b64 	{%r541, %r542}, %rd609;
	shf.l.wrap.b32 	%r543, %r542, %r541, 8;
	shf.l.wrap.b32 	%r544, %r541, %r542, 8;
	mov.b64 	%rd610, {%r544, %r543};
	add.s64 	%rd611, %rd605, %rd610;
	add.s64 	%rd612, %rd611, %rd55;
	xor.b64  	%rd613, %rd607, %rd612;
	mov.b64 	{%r545, %r546}, %rd613;
	shf.l.wrap.b32 	%r547, %r546, %r545, 16;
	shf.l.wrap.b32 	%r548, %r545, %r546, 16;
	mov.b64 	%rd614, {%r548, %r547};
	add.s64 	%rd615, %rd608, %rd614;
	xor.b64  	%rd616, %rd610, %rd615;
	mov.b64 	{%r549, %r550}, %rd616;
	shf.l.wrap.b32 	%r551, %r549, %r550, 1;
	shf.l.wrap.b32 	%r552, %r550, %r549, 1;
	mov.b64 	%rd617, {%r552, %r551};
	add.s64 	%rd618, %rd533, %rd570;
	add.s64 	%rd619, %rd618, %rd56;
	xor.b64  	%rd620, %rd558, %rd619;
	mov.b64 	{%r553, %r554}, %rd620;
	mov.b64 	%rd621, {%r554, %r553};
	add.s64 	%rd622, %rd545, %rd621;
	xor.b64  	%rd623, %rd533, %rd622;
	mov.b64 	{%r555, %r556}, %rd623;
	shf.l.wrap.b32 	%r557, %r556, %r555, 8;
	shf.l.wrap.b32 	%r558, %r555, %r556, 8;
	mov.b64 	%rd624, {%r558, %r557};
	add.s64 	%rd625, %rd619, %rd624;
	add.s64 	%rd626, %rd625, %rd57;
	xor.b64  	%rd627, %rd621, %rd626;
	mov.b64 	{%r559, %r560}, %rd627;
	shf.l.wrap.b32 	%r561, %r560, %r559, 16;
	shf.l.wrap.b32 	%r562, %r559, %r560, 16;
	mov.b64 	%rd628, {%r562, %r561};
	add.s64 	%rd629, %rd622, %rd628;
	xor.b64  	%rd630, %rd624, %rd629;
	mov.b64 	{%r563, %r564}, %rd630;
	shf.l.wrap.b32 	%r565, %r563, %r564, 1;
	shf.l.wrap.b32 	%r566, %r564, %r563, 1;
	mov.b64 	%rd631, {%r566, %r565};
	add.s64 	%rd632, %rd584, %rd631;
	add.s64 	%rd633, %rd632, %rd42;
	xor.b64  	%rd634, %rd600, %rd633;
	mov.b64 	{%r567, %r568}, %rd634;
	mov.b64 	%rd635, {%r568, %r567};
	add.s64 	%rd636, %rd615, %rd635;
	xor.b64  	%rd637, %rd631, %rd636;
	mov.b64 	{%r569, %r570}, %rd637;
	shf.l.wrap.b32 	%r571, %r570, %r569, 8;
	shf.l.wrap.b32 	%r572, %r569, %r570, 8;
	mov.b64 	%rd638, {%r572, %r571};
	add.s64 	%rd639, %rd633, %rd638;
	add.s64 	%rd640, %rd639, %rd43;
	xor.b64  	%rd641, %rd635, %rd640;
	mov.b64 	{%r573, %r574}, %rd641;
	shf.l.wrap.b32 	%r575, %r574, %r573, 16;
	shf.l.wrap.b32 	%r576, %r573, %r574, 16;
	mov.b64 	%rd642, {%r576, %r575};
	add.s64 	%rd643, %rd636, %rd642;
	xor.b64  	%rd644, %rd638, %rd643;
	mov.b64 	{%r577, %r578}, %rd644;
	shf.l.wrap.b32 	%r579, %r577, %r578, 1;
	shf.l.wrap.b32 	%r580, %r578, %r577, 1;
	mov.b64 	%rd645, {%r580, %r579};
	add.s64 	%rd646, %rd589, %rd598;
	add.s64 	%rd647, %rd646, %rd44;
	xor.b64  	%rd648, %rd614, %rd647;
	mov.b64 	{%r581, %r582}, %rd648;
	mov.b64 	%rd649, {%r582, %r581};
	add.s64 	%rd650, %rd629, %rd649;
	xor.b64  	%rd651, %rd589, %rd650;
	mov.b64 	{%r583, %r584}, %rd651;
	shf.l.wrap.b32 	%r585, %r584, %r583, 8;
	shf.l.wrap.b32 	%r586, %r583, %r584, 8;
	mov.b64 	%rd652, {%r586, %r585};
	add.s64 	%rd653, %rd647, %rd652;
	add.s64 	%rd654, %rd653, %rd45;
	xor.b64  	%rd655, %rd649, %rd654;
	mov.b64 	{%r587, %r588}, %rd655;
	shf.l.wrap.b32 	%r589, %r588, %r587, 16;
	shf.l.wrap.b32 	%r590, %r587, %r588, 16;
	mov.b64 	%rd656, {%r590, %r589};
	add.s64 	%rd657, %rd650, %rd656;
	xor.b64  	%rd658, %rd652, %rd657;
	mov.b64 	{%r591, %r592}, %rd658;
	shf.l.wrap.b32 	%r593, %r591, %r592, 1;
	shf.l.wrap.b32 	%r594, %r592, %r591, 1;
	mov.b64 	%rd659, {%r594, %r593};
	add.s64 	%rd660, %rd603, %rd612;
	add.s64 	%rd661, %rd660, %rd46;
	xor.b64  	%rd662, %rd628, %rd661;
	mov.b64 	{%r595, %r596}, %rd662;
	mov.b64 	%rd663, {%r596, %r595};
	add.s64 	%rd664, %rd587, %rd663;
	xor.b64  	%rd665, %rd603, %rd664;
	mov.b64 	{%r597, %r598}, %rd665;
	shf.l.wrap.b32 	%r599, %r598, %r597, 8;
	shf.l.wrap.b32 	%r600, %r597, %r598, 8;
	mov.b64 	%rd666, {%r600, %r599};
	add.s64 	%rd667, %rd661, %rd666;
	add.s64 	%rd668, %rd667, %rd47;
	xor.b64  	%rd669, %rd663, %rd668;
	mov.b64 	{%r601, %r602}, %rd669;
	shf.l.wrap.b32 	%r603, %r602, %r601, 16;
	shf.l.wrap.b32 	%r604, %r601, %r602, 16;
	mov.b64 	%rd670, {%r604, %r603};
	add.s64 	%rd671, %rd664, %rd670;
	xor.b64  	%rd672, %rd666, %rd671;
	mov.b64 	{%r605, %r606}, %rd672;
	shf.l.wrap.b32 	%r607, %r605, %r606, 1;
	shf.l.wrap.b32 	%r608, %r606, %r605, 1;
	mov.b64 	%rd673, {%r608, %r607};
	add.s64 	%rd674, %rd617, %rd626;
	add.s64 	%rd675, %rd674, %rd48;
	xor.b64  	%rd676, %rd586, %rd675;
	mov.b64 	{%r609, %r610}, %rd676;
	mov.b64 	%rd677, {%r610, %r609};
	add.s64 	%rd678, %rd601, %rd677;
	xor.b64  	%rd679, %rd617, %rd678;
	mov.b64 	{%r611, %r612}, %rd679;
	shf.l.wrap.b32 	%r613, %r612, %r611, 8;
	shf.l.wrap.b32 	%r614, %r611, %r612, 8;
	mov.b64 	%rd680, {%r614, %r613};
	add.s64 	%rd681, %rd675, %rd680;
	add.s64 	%rd682, %rd681, %rd49;
	xor.b64  	%rd683, %rd677, %rd682;
	mov.b64 	{%r615, %r616}, %rd683;
	shf.l.wrap.b32 	%r617, %r616, %r615, 16;
	shf.l.wrap.b32 	%r618, %r615, %r616, 16;
	mov.b64 	%rd684, {%r618, %r617};
	add.s64 	%rd685, %rd678, %rd684;
	xor.b64  	%rd686, %rd680, %rd685;
	mov.b64 	{%r619, %r620}, %rd686;
	shf.l.wrap.b32 	%r621, %r619, %r620, 1;
	shf.l.wrap.b32 	%r622, %r620, %r619, 1;
	mov.b64 	%rd687, {%r622, %r621};
	add.s64 	%rd688, %rd659, %rd640;
	add.s64 	%rd689, %rd688, %rd50;
	xor.b64  	%rd690, %rd684, %rd689;
	mov.b64 	{%r623, %r624}, %rd690;
	mov.b64 	%rd691, {%r624, %r623};
	add.s64 	%rd692, %rd671, %rd691;
	xor.b64  	%rd693, %rd659, %rd692;
	mov.b64 	{%r625, %r626}, %rd693;
	shf.l.wrap.b32 	%r627, %r626, %r625, 8;
	shf.l.wrap.b32 	%r628, %r625, %r626, 8;
	mov.b64 	%rd694, {%r628, %r627};
	add.s64 	%rd695, %rd689, %rd694;
	add.s64 	%rd696, %rd695, %rd51;
	xor.b64  	%rd697, %rd691, %rd696;
	mov.b64 	{%r629, %r630}, %rd697;
	shf.l.wrap.b32 	%r631, %r630, %r629, 16;
	shf.l.wrap.b32 	%r632, %r629, %r630, 16;
	mov.b64 	%rd698, {%r632, %r631};
	add.s64 	%rd699, %rd692, %rd698;
	xor.b64  	%rd700, %rd694, %rd699;
	mov.b64 	{%r633, %r634}, %rd700;
	shf.l.wrap.b32 	%r635, %r633, %r634, 1;
	shf.l.wrap.b32 	%r636, %r634, %r633, 1;
	mov.b64 	%rd701, {%r636, %r635};
	add.s64 	%rd702, %rd673, %rd654;
	add.s64 	%rd703, %rd702, %rd52;
	xor.b64  	%rd704, %rd642, %rd703;
	mov.b64 	{%r637, %r638}, %rd704;
	mov.b64 	%rd705, {%r638, %r637};
	add.s64 	%rd706, %rd685, %rd705;
	xor.b64  	%rd707, %rd673, %rd706;
	mov.b64 	{%r639, %r640}, %rd707;
	shf.l.wrap.b32 	%r641, %r640, %r639, 8;
	shf.l.wrap.b32 	%r642, %r639, %r640, 8;
	mov.b64 	%rd708, {%r642, %r641};
	add.s64 	%rd709, %rd703, %rd708;
	add.s64 	%rd710, %rd709, %rd53;
	xor.b64  	%rd711, %rd705, %rd710;
	mov.b64 	{%r643, %r644}, %rd711;
	shf.l.wrap.b32 	%r645, %r644, %r643, 16;
	shf.l.wrap.b32 	%r646, %r643, %r644, 16;
	mov.b64 	%rd712, {%r646, %r645};
	add.s64 	%rd713, %rd706, %rd712;
	xor.b64  	%rd714, %rd708, %rd713;
	mov.b64 	{%r647, %r648}, %rd714;
	shf.l.wrap.b32 	%r649, %r647, %r648, 1;
	shf.l.wrap.b32 	%r650, %r648, %r647, 1;
	mov.b64 	%rd715, {%r650, %r649};
	add.s64 	%rd716, %rd687, %rd668;
	add.s64 	%rd717, %rd716, %rd54;
	xor.b64  	%rd718, %rd656, %rd717;
	mov.b64 	{%r651, %r652}, %rd718;
	mov.b64 	%rd719, {%r652, %r651};
	add.s64 	%rd720, %rd643, %rd719;
	xor.b64  	%rd721, %rd687, %rd720;
	mov.b64 	{%r653, %r654}, %rd721;
	shf.l.wrap.b32 	%r655, %r654, %r653, 8;
	shf.l.wrap.b32 	%r656, %r653, %r654, 8;
	mov.b64 	%rd722, {%r656, %r655};
	add.s64 	%rd723, %rd717, %rd722;
	add.s64 	%rd724, %rd723, %rd55;
	xor.b64  	%rd725, %rd719, %rd724;
	mov.b64 	{%r657, %r658}, %rd725;
	shf.l.wrap.b32 	%r659, %r658, %r657, 16;
	shf.l.wrap.b32 	%r660, %r657, %r658, 16;
	mov.b64 	%rd726, {%r660, %r659};
	add.s64 	%rd727, %rd720, %rd726;
	xor.b64  	%rd728, %rd722, %rd727;
	mov.b64 	{%r661, %r662}, %rd728;
	shf.l.wrap.b32 	%r663, %r661, %r662, 1;
	shf.l.wrap.b32 	%r664, %r662, %r661, 1;
	mov.b64 	%rd729, {%r664, %r663};
	add.s64 	%rd730, %rd645, %rd682;
	add.s64 	%rd731, %rd730, %rd56;
	xor.b64  	%rd732, %rd670, %rd731;
	mov.b64 	{%r665, %r666}, %rd732;
	mov.b64 	%rd733, {%r666, %r665};
	add.s64 	%rd734, %rd657, %rd733;
	xor.b64  	%rd735, %rd645, %rd734;
	mov.b64 	{%r667, %r668}, %rd735;
	shf.l.wrap.b32 	%r669, %r668, %r667, 8;
	shf.l.wrap.b32 	%r670, %r667, %r668, 8;
	mov.b64 	%rd736, {%r670, %r669};
	add.s64 	%rd737, %rd731, %rd736;
	add.s64 	%rd738, %rd737, %rd57;
	xor.b64  	%rd739, %rd733, %rd738;
	mov.b64 	{%r671, %r672}, %rd739;
	shf.l.wrap.b32 	%r673, %r672, %r671, 16;
	shf.l.wrap.b32 	%r674, %r671, %r672, 16;
	mov.b64 	%rd740, {%r674, %r673};
	add.s64 	%rd741, %rd734, %rd740;
	xor.b64  	%rd742, %rd736, %rd741;
	mov.b64 	{%r675, %r676}, %rd742;
	shf.l.wrap.b32 	%r677, %r675, %r676, 1;
	shf.l.wrap.b32 	%r678, %r676, %r675, 1;
	mov.b64 	%rd743, {%r678, %r677};
	add.s64 	%rd744, %rd696, %rd743;
	add.s64 	%rd745, %rd744, %rd42;
	xor.b64  	%rd746, %rd712, %rd745;
	mov.b64 	{%r679, %r680}, %rd746;
	mov.b64 	%rd747, {%r680, %r679};
	add.s64 	%rd748, %rd727, %rd747;
	xor.b64  	%rd749, %rd743, %rd748;
	mov.b64 	{%r681, %r682}, %rd749;
	shf.l.wrap.b32 	%r683, %r682, %r681, 8;
	shf.l.wrap.b32 	%r684, %r681, %r682, 8;
	mov.b64 	%rd750, {%r684, %r683};
	add.s64 	%rd751, %rd745, %rd750;
	add.s64 	%rd752, %rd751, %rd43;
	xor.b64  	%rd753, %rd747, %rd752;
	mov.b64 	{%r685, %r686}, %rd753;
	shf.l.wrap.b32 	%r687, %r686, %r685, 16;
	shf.l.wrap.b32 	%r688, %r685, %r686, 16;
	mov.b64 	%rd754, {%r688, %r687};
	add.s64 	%rd755, %rd748, %rd754;
	xor.b64  	%rd756, %rd750, %rd755;
	mov.b64 	{%r689, %r690}, %rd756;
	shf.l.wrap.b32 	%r691, %r689, %r690, 1;
	shf.l.wrap.b32 	%r692, %r690, %r689, 1;
	mov.b64 	%rd757, {%r692, %r691};
	add.s64 	%rd758, %rd701, %rd710;
	add.s64 	%rd759, %rd758, %rd44;
	xor.b64  	%rd760, %rd726, %rd759;
	mov.b64 	{%r693, %r694}, %rd760;
	mov.b64 	%rd761, {%r694, %r693};
	add.s64 	%rd762, %rd741, %rd761;
	xor.b64  	%rd763, %rd701, %rd762;
	mov.b64 	{%r695, %r696}, %rd763;
	shf.l.wrap.b32 	%r697, %r696, %r695, 8;
	shf.l.wrap.b32 	%r698, %r695, %r696, 8;
	mov.b64 	%rd764, {%r698, %r697};
	add.s64 	%rd765, %rd759, %rd764;
	add.s64 	%rd766, %rd765, %rd45;
	xor.b64  	%rd767, %rd761, %rd766;
	mov.b64 	{%r699, %r700}, %rd767;
	shf.l.wrap.b32 	%r701, %r700, %r699, 16;
	shf.l.wrap.b32 	%r702, %r699, %r700, 16;
	mov.b64 	%rd768, {%r702, %r701};
	add.s64 	%rd769, %rd762, %rd768;
	xor.b64  	%rd770, %rd764, %rd769;
	mov.b64 	{%r703, %r704}, %rd770;
	shf.l.wrap.b32 	%r705, %r703, %r704, 1;
	shf.l.wrap.b32 	%r706, %r704, %r703, 1;
	mov.b64 	%rd771, {%r706, %r705};
	add.s64 	%rd772, %rd715, %rd724;
	add.s64 	%rd773, %rd772, %rd46;
	xor.b64  	%rd774, %rd740, %rd773;
	mov.b64 	{%r707, %r708}, %rd774;
	mov.b64 	%rd775, {%r708, %r707};
	add.s64 	%rd776, %rd699, %rd775;
	xor.b64  	%rd777, %rd715, %rd776;
	mov.b64 	{%r709, %r710}, %rd777;
	shf.l.wrap.b32 	%r711, %r710, %r709, 8;
	shf.l.wrap.b32 	%r712, %r709, %r710, 8;
	mov.b64 	%rd778, {%r712, %r711};
	add.s64 	%rd779, %rd773, %rd778;
	add.s64 	%rd780, %rd779, %rd47;
	xor.b64  	%rd781, %rd775, %rd780;
	mov.b64 	{%r713, %r714}, %rd781;
	shf.l.wrap.b32 	%r715, %r714, %r713, 16;
	shf.l.wrap.b32 	%r716, %r713, %r714, 16;
	mov.b64 	%rd782, {%r716, %r715};
	add.s64 	%rd783, %rd776, %rd782;
	xor.b64  	%rd784, %rd778, %rd783;
	mov.b64 	{%r717, %r718}, %rd784;
	shf.l.wrap.b32 	%r719, %r717, %r718, 1;
	shf.l.wrap.b32 	%r720, %r718, %r717, 1;
	mov.b64 	%rd785, {%r720, %r719};
	add.s64 	%rd786, %rd729, %rd738;
	add.s64 	%rd787, %rd786, %rd48;
	xor.b64  	%rd788, %rd698, %rd787;
	mov.b64 	{%r721, %r722}, %rd788;
	mov.b64 	%rd789, {%r722, %r721};
	add.s64 	%rd790, %rd713, %rd789;
	xor.b64  	%rd791, %rd729, %rd790;
	mov.b64 	{%r723, %r724}, %rd791;
	shf.l.wrap.b32 	%r725, %r724, %r723, 8;
	shf.l.wrap.b32 	%r726, %r723, %r724, 8;
	mov.b64 	%rd792, {%r726, %r725};
	add.s64 	%rd793, %rd787, %rd792;
	add.s64 	%rd794, %rd793, %rd49;
	xor.b64  	%rd795, %rd789, %rd794;
	mov.b64 	{%r727, %r728}, %rd795;
	shf.l.wrap.b32 	%r729, %r728, %r727, 16;
	shf.l.wrap.b32 	%r730, %r727, %r728, 16;
	mov.b64 	%rd796, {%r730, %r729};
	add.s64 	%rd797, %rd790, %rd796;
	xor.b64  	%rd798, %rd792, %rd797;
	mov.b64 	{%r731, %r732}, %rd798;
	shf.l.wrap.b32 	%r733, %r731, %r732, 1;
	shf.l.wrap.b32 	%r734, %r732, %r731, 1;
	mov.b64 	%rd799, {%r734, %r733};
	add.s64 	%rd800, %rd771, %rd752;
	add.s64 	%rd801, %rd800, %rd50;
	xor.b64  	%rd802, %rd796, %rd801;
	mov.b64 	{%r735, %r736}, %rd802;
	mov.b64 	%rd803, {%r736, %r735};
	add.s64 	%rd804, %rd783, %rd803;
	xor.b64  	%rd805, %rd771, %rd804;
	mov.b64 	{%r737, %r738}, %rd805;
	shf.l.wrap.b32 	%r739, %r738, %r737, 8;
	shf.l.wrap.b32 	%r740, %r737, %r738, 8;
	mov.b64 	%rd806, {%r740, %r739};
	add.s64 	%rd807, %rd801, %rd806;
	add.s64 	%rd808, %rd807, %rd51;
	xor.b64  	%rd809, %rd803, %rd808;
	mov.b64 	{%r741, %r742}, %rd809;
	shf.l.wrap.b32 	%r743, %r742, %r741, 16;
	shf.l.wrap.b32 	%r744, %r741, %r742, 16;
	mov.b64 	%rd810, {%r744, %r743};
	add.s64 	%rd811, %rd804, %rd810;
	xor.b64  	%rd812, %rd806, %rd811;
	mov.b64 	{%r745, %r746}, %rd812;
	shf.l.wrap.b32 	%r747, %r745, %r746, 1;
	shf.l.wrap.b32 	%r748, %r746, %r745, 1;
	mov.b64 	%rd813, {%r748, %r747};
	add.s64 	%rd814, %rd785, %rd766;
	add.s64 	%rd815, %rd814, %rd52;
	xor.b64  	%rd816, %rd754, %rd815;
	mov.b64 	{%r749, %r750}, %rd816;
	mov.b64 	%rd817, {%r750, %r749};
	add.s64 	%rd818, %rd797, %rd817;
	xor.b64  	%rd819, %rd785, %rd818;
	mov.b64 	{%r751, %r752}, %rd819;
	shf.l.wrap.b32 	%r753, %r752, %r751, 8;
	shf.l.wrap.b32 	%r754, %r751, %r752, 8;
	mov.b64 	%rd820, {%r754, %r753};
	add.s64 	%rd821, %rd815, %rd820;
	add.s64 	%rd822, %rd821, %rd53;
	xor.b64  	%rd823, %rd817, %rd822;
	mov.b64 	{%r755, %r756}, %rd823;
	shf.l.wrap.b32 	%r757, %r756, %r755, 16;
	shf.l.wrap.b32 	%r758, %r755, %r756, 16;
	mov.b64 	%rd824, {%r758, %r757};
	add.s64 	%rd825, %rd818, %rd824;
	xor.b64  	%rd826, %rd820, %rd825;
	mov.b64 	{%r759, %r760}, %rd826;
	shf.l.wrap.b32 	%r761, %r759, %r760, 1;
	shf.l.wrap.b32 	%r762, %r760, %r759, 1;
	mov.b64 	%rd827, {%r762, %r761};
	add.s64 	%rd828, %rd799, %rd780;
	add.s64 	%rd829, %rd828, %rd54;
	xor.b64  	%rd830, %rd768, %rd829;
	mov.b64 	{%r763, %r764}, %rd830;
	mov.b64 	%rd831, {%r764, %r763};
	add.s64 	%rd832, %rd755, %rd831;
	xor.b64  	%rd833, %rd799, %rd832;
	mov.b64 	{%r765, %r766}, %rd833;
	shf.l.wrap.b32 	%r767, %r766, %r765, 8;
	shf.l.wrap.b32 	%r768, %r765, %r766, 8;
	mov.b64 	%rd834, {%r768, %r767};
	add.s64 	%rd835, %rd829, %rd834;
	add.s64 	%rd836, %rd835, %rd55;
	xor.b64  	%rd837, %rd831, %rd836;
	mov.b64 	{%r769, %r770}, %rd837;
	shf.l.wrap.b32 	%r771, %r770, %r769, 16;
	shf.l.wrap.b32 	%r772, %r769, %r770, 16;
	mov.b64 	%rd838, {%r772, %r771};
	add.s64 	%rd839, %rd832, %rd838;
	xor.b64  	%rd840, %rd834, %rd839;
	mov.b64 	{%r773, %r774}, %rd840;
	shf.l.wrap.b32 	%r775, %r773, %r774, 1;
	shf.l.wrap.b32 	%r776, %r774, %r773, 1;
	mov.b64 	%rd841, {%r776, %r775};
	add.s64 	%rd842, %rd757, %rd794;
	add.s64 	%rd843, %rd842, %rd56;
	xor.b64  	%rd844, %rd782, %rd843;
	mov.b64 	{%r777, %r778}, %rd844;
	mov.b64 	%rd845, {%r778, %r777};
	add.s64 	%rd846, %rd769, %rd845;
	xor.b64  	%rd847, %rd757, %rd846;
	mov.b64 	{%r779, %r780}, %rd847;
	shf.l.wrap.b32 	%r781, %r780, %r779, 8;
	shf.l.wrap.b32 	%r782, %r779, %r780, 8;
	mov.b64 	%rd848, {%r782, %r781};
	add.s64 	%rd849, %rd843, %rd848;
	add.s64 	%rd850, %rd849, %rd57;
	xor.b64  	%rd851, %rd845, %rd850;
	mov.b64 	{%r783, %r784}, %rd851;
	shf.l.wrap.b32 	%r785, %r784, %r783, 16;
	shf.l.wrap.b32 	%r786, %r783, %r784, 16;
	mov.b64 	%rd852, {%r786, %r785};
	add.s64 	%rd853, %rd846, %rd852;
	xor.b64  	%rd854, %rd848, %rd853;
	mov.b64 	{%r787, %r788}, %rd854;
	shf.l.wrap.b32 	%r789, %r787, %r788, 1;
	shf.l.wrap.b32 	%r790, %r788, %r787, 1;
	mov.b64 	%rd855, {%r790, %r789};
	add.s64 	%rd856, %rd808, %rd855;
	add.s64 	%rd857, %rd856, %rd42;
	xor.b64  	%rd858, %rd824, %rd857;
	mov.b64 	{%r791, %r792}, %rd858;
	mov.b64 	%rd859, {%r792, %r791};
	add.s64 	%rd860, %rd839, %rd859;
	xor.b64  	%rd861, %rd855, %rd860;
	mov.b64 	{%r793, %r794}, %rd861;
	shf.l.wrap.b32 	%r795, %r794, %r793, 8;
	shf.l.wrap.b32 	%r796, %r793, %r794, 8;
	mov.b64 	%rd862, {%r796, %r795};
	add.s64 	%rd863, %rd857, %rd862;
	add.s64 	%rd864, %rd863, %rd43;
	xor.b64  	%rd865, %rd859, %rd864;
	mov.b64 	{%r797, %r798}, %rd865;
	shf.l.wrap.b32 	%r799, %r798, %r797, 16;
	shf.l.wrap.b32 	%r800, %r797, %r798, 16;
	mov.b64 	%rd866, {%r800, %r799};
	add.s64 	%rd867, %rd860, %rd866;
	xor.b64  	%rd868, %rd862, %rd867;
	mov.b64 	{%r801, %r802}, %rd868;
	shf.l.wrap.b32 	%r803, %r801, %r802, 1;
	shf.l.wrap.b32 	%r804, %r802, %r801, 1;
	mov.b64 	%rd869, {%r804, %r803};
	add.s64 	%rd870, %rd813, %rd822;
	add.s64 	%rd871, %rd870, %rd44;
	xor.b64  	%rd872, %rd838, %rd871;
	mov.b64 	{%r805, %r806}, %rd872;
	mov.b64 	%rd873, {%r806, %r805};
	add.s64 	%rd874, %rd853, %rd873;
	xor.b64  	%rd875, %rd813, %rd874;
	mov.b64 	{%r807, %r808}, %rd875;
	shf.l.wrap.b32 	%r809, %r808, %r807, 8;
	shf.l.wrap.b32 	%r810, %r807, %r808, 8;
	mov.b64 	%rd876, {%r810, %r809};
	add.s64 	%rd877, %rd871, %rd876;
	add.s64 	%rd878, %rd877, %rd45;
	xor.b64  	%rd879, %rd873, %rd878;
	mov.b64 	{%r811, %r812}, %rd879;
	shf.l.wrap.b32 	%r813, %r812, %r811, 16;
	shf.l.wrap.b32 	%r814, %r811, %r812, 16;
	mov.b64 	%rd880, {%r814, %r813};
	add.s64 	%rd881, %rd874, %rd880;
	xor.b64  	%rd882, %rd876, %rd881;
	mov.b64 	{%r815, %r816}, %rd882;
	shf.l.wrap.b32 	%r817, %r815, %r816, 1;
	shf.l.wrap.b32 	%r818, %r816, %r815, 1;
	mov.b64 	%rd883, {%r818, %r817};
	add.s64 	%rd884, %rd827, %rd836;
	add.s64 	%rd885, %rd884, %rd46;
	xor.b64  	%rd886, %rd852, %rd885;
	mov.b64 	{%r819, %r820}, %rd886;
	mov.b64 	%rd887, {%r820, %r819};
	add.s64 	%rd888, %rd811, %rd887;
	xor.b64  	%rd889, %rd827, %rd888;
	mov.b64 	{%r821, %r822}, %rd889;
	shf.l.wrap.b32 	%r823, %r822, %r821, 8;
	shf.l.wrap.b32 	%r824, %r821, %r822, 8;
	mov.b64 	%rd890, {%r824, %r823};
	add.s64 	%rd891, %rd885, %rd890;
	add.s64 	%rd892, %rd891, %rd47;
	xor.b64  	%rd893, %rd887, %rd892;
	mov.b64 	{%r825, %r826}, %rd893;
	shf.l.wrap.b32 	%r827, %r826, %r825, 16;
	shf.l.wrap.b32 	%r828, %r825, %r826, 16;
	mov.b64 	%rd894, {%r828, %r827};
	add.s64 	%rd895, %rd888, %rd894;
	xor.b64  	%rd896, %rd890, %rd895;
	mov.b64 	{%r829, %r830}, %rd896;
	shf.l.wrap.b32 	%r831, %r829, %r830, 1;
	shf.l.wrap.b32 	%r832, %r830, %r829, 1;
	mov.b64 	%rd897, {%r832, %r831};
	add.s64 	%rd898, %rd841, %rd850;
	add.s64 	%rd899, %rd898, %rd48;
	xor.b64  	%rd900, %rd810, %rd899;
	mov.b64 	{%r833, %r834}, %rd900;
	mov.b64 	%rd901, {%r834, %r833};
	add.s64 	%rd902, %rd825, %rd901;
	xor.b64  	%rd903, %rd841, %rd902;
	mov.b64 	{%r835, %r836}, %rd903;
	shf.l.wrap.b32 	%r837, %r836, %r835, 8;
	shf.l.wrap.b32 	%r838, %r835, %r836, 8;
	mov.b64 	%rd904, {%r838, %r837};
	add.s64 	%rd905, %rd899, %rd904;
	add.s64 	%rd906, %rd905, %rd49;
	xor.b64  	%rd907, %rd901, %rd906;
	mov.b64 	{%r839, %r840}, %rd907;
	shf.l.wrap.b32 	%r841, %r840, %r839, 16;
	shf.l.wrap.b32 	%r842, %r839, %r840, 16;
	mov.b64 	%rd908, {%r842, %r841};
	add.s64 	%rd909, %rd902, %rd908;
	xor.b64  	%rd910, %rd904, %rd909;
	mov.b64 	{%r843, %r844}, %rd910;
	shf.l.wrap.b32 	%r845, %r843, %r844, 1;
	shf.l.wrap.b32 	%r846, %r844, %r843, 1;
	mov.b64 	%rd911, {%r846, %r845};
	add.s64 	%rd912, %rd883, %rd864;
	add.s64 	%rd913, %rd912, %rd50;
	xor.b64  	%rd914, %rd908, %rd913;
	mov.b64 	{%r847, %r848}, %rd914;
	mov.b64 	%rd915, {%r848, %r847};
	add.s64 	%rd916, %rd895, %rd915;
	xor.b64  	%rd917, %rd883, %rd916;
	mov.b64 	{%r849, %r850}, %rd917;
	shf.l.wrap.b32 	%r851, %r850, %r849, 8;
	shf.l.wrap.b32 	%r852, %r849, %r850, 8;
	mov.b64 	%rd918, {%r852, %r851};
	add.s64 	%rd919, %rd913, %rd918;
	add.s64 	%rd920, %rd919, %rd51;
	xor.b64  	%rd921, %rd915, %rd920;
	mov.b64 	{%r853, %r854}, %rd921;
	shf.l.wrap.b32 	%r855, %r854, %r853, 16;
	shf.l.wrap.b32 	%r856, %r853, %r854, 16;
	mov.b64 	%rd922, {%r856, %r855};
	add.s64 	%rd923, %rd916, %rd922;
	xor.b64  	%rd924, %rd918, %rd923;
	mov.b64 	{%r857, %r858}, %rd924;
	shf.l.wrap.b32 	%r859, %r857, %r858, 1;
	shf.l.wrap.b32 	%r860, %r858, %r857, 1;
	mov.b64 	%rd925, {%r860, %r859};
	add.s64 	%rd926, %rd897, %rd878;
	add.s64 	%rd927, %rd926, %rd52;
	xor.b64  	%rd928, %rd866, %rd927;
	mov.b64 	{%r861, %r862}, %rd928;
	mov.b64 	%rd929, {%r862, %r861};
	add.s64 	%rd930, %rd909, %rd929;
	xor.b64  	%rd931, %rd897, %rd930;
	mov.b64 	{%r863, %r864}, %rd931;
	shf.l.wrap.b32 	%r865, %r864, %r863, 8;
	shf.l.wrap.b32 	%r866, %r863, %r864, 8;
	mov.b64 	%rd932, {%r866, %r865};
	add.s64 	%rd933, %rd927, %rd932;
	add.s64 	%rd934, %rd933, %rd53;
	xor.b64  	%rd935, %rd929, %rd934;
	mov.b64 	{%r867, %r868}, %rd935;
	shf.l.wrap.b32 	%r869, %r868, %r867, 16;
	shf.l.wrap.b32 	%r870, %r867, %r868, 16;
	mov.b64 	%rd936, {%r870, %r869};
	add.s64 	%rd937, %rd930, %rd936;
	xor.b64  	%rd938, %rd932, %rd937;
	mov.b64 	{%r871, %r872}, %rd938;
	shf.l.wrap.b32 	%r873, %r871, %r872, 1;
	shf.l.wrap.b32 	%r874, %r872, %r871, 1;
	mov.b64 	%rd939, {%r874, %r873};
	add.s64 	%rd940, %rd911, %rd892;
	add.s64 	%rd941, %rd940, %rd54;
	xor.b64  	%rd942, %rd880, %rd941;
	mov.b64 	{%r875, %r876}, %rd942;
	mov.b64 	%rd943, {%r876, %r875};
	add.s64 	%rd944, %rd867, %rd943;
	xor.b64  	%rd945, %rd911, %rd944;
	mov.b64 	{%r877, %r878}, %rd945;
	shf.l.wrap.b32 	%r879, %r878, %r877, 8;
	shf.l.wrap.b32 	%r880, %r877, %r878, 8;
	mov.b64 	%rd946, {%r880, %r879};
	add.s64 	%rd947, %rd941, %rd946;
	add.s64 	%rd948, %rd947, %rd55;
	xor.b64  	%rd949, %rd943, %rd948;
	mov.b64 	{%r881, %r882}, %rd949;
	shf.l.wrap.b32 	%r883, %r882, %r881, 16;
	shf.l.wrap.b32 	%r884, %r881, %r882, 16;
	mov.b64 	%rd950, {%r884, %r883};
	add.s64 	%rd951, %rd944, %rd950;
	xor.b64  	%rd952, %rd946, %rd951;
	mov.b64 	{%r885, %r886}, %rd952;
	shf.l.wrap.b32 	%r887, %r885, %r886, 1;
	shf.l.wrap.b32 	%r888, %r886, %r885, 1;
	mov.b64 	%rd953, {%r888, %r887};
	add.s64 	%rd954, %rd869, %rd906;
	add.s64 	%rd955, %rd954, %rd56;
	xor.b64  	%rd956, %rd894, %rd955;
	mov.b64 	{%r889, %r890}, %rd956;
	mov.b64 	%rd957, {%r890, %r889};
	add.s64 	%rd958, %rd881, %rd957;
	xor.b64  	%rd959, %rd869, %rd958;
	mov.b64 	{%r891, %r892}, %rd959;
	shf.l.wrap.b32 	%r893, %r892, %r891, 8;
	shf.l.wrap.b32 	%r894, %r891, %r892, 8;
	mov.b64 	%rd960, {%r894, %r893};
	add.s64 	%rd961, %rd955, %rd960;
	add.s64 	%rd962, %rd961, %rd57;
	xor.b64  	%rd963, %rd957, %rd962;
	mov.b64 	{%r895, %r896}, %rd963;
	shf.l.wrap.b32 	%r897, %r896, %r895, 16;
	shf.l.wrap.b32 	%r898, %r895, %r896, 16;
	mov.b64 	%rd964, {%r898, %r897};
	add.s64 	%rd965, %rd958, %rd964;
	xor.b64  	%rd966, %rd960, %rd965;
	mov.b64 	{%r899, %r900}, %rd966;
	shf.l.wrap.b32 	%r901, %r899, %r900, 1;
	shf.l.wrap.b32 	%r902, %r900, %r899, 1;
	mov.b64 	%rd967, {%r902, %r901};
	add.s64 	%rd968, %rd920, %rd967;
	add.s64 	%rd969, %rd968, %rd42;
	xor.b64  	%rd970, %rd936, %rd969;
	mov.b64 	{%r903, %r904}, %rd970;
	mov.b64 	%rd971, {%r904, %r903};
	add.s64 	%rd972, %rd951, %rd971;
	xor.b64  	%rd973, %rd967, %rd972;
	mov.b64 	{%r905, %r906}, %rd973;
	shf.l.wrap.b32 	%r907, %r906, %r905, 8;
	shf.l.wrap.b32 	%r908, %r905, %r906, 8;
	mov.b64 	%rd974, {%r908, %r907};
	add.s64 	%rd975, %rd969, %rd974;
	add.s64 	%rd976, %rd975, %rd43;
	xor.b64  	%rd977, %rd971, %rd976;
	mov.b64 	{%r909, %r910}, %rd977;
	shf.l.wrap.b32 	%r911, %r910, %r909, 16;
	shf.l.wrap.b32 	%r912, %r909, %r910, 16;
	mov.b64 	%rd978, {%r912, %r911};
	add.s64 	%rd979, %rd972, %rd978;
	xor.b64  	%rd980, %rd974, %rd979;
	mov.b64 	{%r913, %r914}, %rd980;
	shf.l.wrap.b32 	%r915, %r913, %r914, 1;
	shf.l.wrap.b32 	%r916, %r914, %r913, 1;
	mov.b64 	%rd981, {%r916, %r915};
	add.s64 	%rd982, %rd925, %rd934;
	add.s64 	%rd983, %rd982, %rd44;
	xor.b64  	%rd984, %rd950, %rd983;
	mov.b64 	{%r917, %r918}, %rd984;
	mov.b64 	%rd985, {%r918, %r917};
	add.s64 	%rd986, %rd965, %rd985;
	xor.b64  	%rd987, %rd925, %rd986;
	mov.b64 	{%r919, %r920}, %rd987;
	shf.l.wrap.b32 	%r921, %r920, %r919, 8;
	shf.l.wrap.b32 	%r922, %r919, %r920, 8;
	mov.b64 	%rd988, {%r922, %r921};
	add.s64 	%rd989, %rd983, %rd988;
	add.s64 	%rd990, %rd989, %rd45;
	xor.b64  	%rd991, %rd985, %rd990;
	mov.b64 	{%r923, %r924}, %rd991;
	shf.l.wrap.b32 	%r925, %r924, %r923, 16;
	shf.l.wrap.b32 	%r926, %r923, %r924, 16;
	mov.b64 	%rd992, {%r926, %r925};
	add.s64 	%rd993, %rd986, %rd992;
	xor.b64  	%rd994, %rd988, %rd993;
	mov.b64 	{%r927, %r928}, %rd994;
	shf.l.wrap.b32 	%r929, %r927, %r928, 1;
	shf.l.wrap.b32 	%r930, %r928, %r927, 1;
	mov.b64 	%rd995, {%r930, %r929};
	add.s64 	%rd996, %rd939, %rd948;
	add.s64 	%rd997, %rd996, %rd46;
	xor.b64  	%rd998, %rd964, %rd997;
	mov.b64 	{%r931, %r932}, %rd998;
	mov.b64 	%rd999, {%r932, %r931};
	add.s64 	%rd1000, %rd923, %rd999;
	xor.b64  	%rd1001, %rd939, %rd1000;
	mov.b64 	{%r933, %r934}, %rd1001;
	shf.l.wrap.b32 	%r935, %r934, %r933, 8;
	shf.l.wrap.b32 	%r936, %r933, %r934, 8;
	mov.b64 	%rd1002, {%r936, %r935};
	add.s64 	%rd1003, %rd997, %rd1002;
	add.s64 	%rd1004, %rd1003, %rd47;
	xor.b64  	%rd1005, %rd999, %rd1004;
	mov.b64 	{%r937, %r938}, %rd1005;
	shf.l.wrap.b32 	%r939, %r938, %r937, 16;
	shf.l.wrap.b32 	%r940, %r937, %r938, 16;
	mov.b64 	%rd1006, {%r940, %r939};
	add.s64 	%rd1007, %rd1000, %rd1006;
	xor.b64  	%rd1008, %rd1002, %rd1007;
	mov.b64 	{%r941, %r942}, %rd1008;
	shf.l.wrap.b32 	%r943, %r941, %r942, 1;
	shf.l.wrap.b32 	%r944, %r942, %r941, 1;
	mov.b64 	%rd1009, {%r944, %r943};
	add.s64 	%rd1010, %rd953, %rd962;
	add.s64 	%rd1011, %rd1010, %rd48;
	xor.b64  	%rd1012, %rd922, %rd1011;
	mov.b64 	{%r945, %r946}, %rd1012;
	mov.b64 	%rd1013, {%r946, %r945};
	add.s64 	%rd1014, %rd937, %rd1013;
	xor.b64  	%rd1015, %rd953, %rd1014;
	mov.b64 	{%r947, %r948}, %rd1015;
	shf.l.wrap.b32 	%r949, %r948, %r947, 8;
	shf.l.wrap.b32 	%r950, %r947, %r948, 8;
	mov.b64 	%rd1016, {%r950, %r949};
	add.s64 	%rd1017, %rd1011, %rd1016;
	add.s64 	%rd1018, %rd1017, %rd49;
	xor.b64  	%rd1019, %rd1013, %rd1018;
	mov.b64 	{%r951, %r952}, %rd1019;
	shf.l.wrap.b32 	%r953, %r952, %r951, 16;
	shf.l.wrap.b32 	%r954, %r951, %r952, 16;
	mov.b64 	%rd1020, {%r954, %r953};
	add.s64 	%rd1021, %rd1014, %rd1020;
	xor.b64  	%rd1022, %rd1016, %rd1021;
	mov.b64 	{%r955, %r956}, %rd1022;
	shf.l.wrap.b32 	%r957, %r955, %r956, 1;
	shf.l.wrap.b32 	%r958, %r956, %r955, 1;
	mov.b64 	%rd1023, {%r958, %r957};
	add.s64 	%rd1024, %rd995, %rd976;
	add.s64 	%rd1025, %rd1024, %rd50;
	xor.b64  	%rd1026, %rd1020, %rd1025;
	mov.b64 	{%r959, %r960}, %rd1026;
	mov.b64 	%rd1027, {%r960, %r959};
	add.s64 	%rd1028, %rd1007, %rd1027;
	xor.b64  	%rd1029, %rd995, %rd1028;
	mov.b64 	{%r961, %r962}, %rd1029;
	shf.l.wrap.b32 	%r963, %r962, %r961, 8;
	shf.l.wrap.b32 	%r964, %r961, %r962, 8;
	mov.b64 	%rd1030, {%r964, %r963};
	add.s64 	%rd1031, %rd1025, %rd1030;
	add.s64 	%rd1032, %rd1031, %rd51;
	xor.b64  	%rd1033, %rd1027, %rd1032;
	mov.b64 	{%r965, %r966}, %rd1033;
	shf.l.wrap.b32 	%r967, %r966, %r965, 16;
	shf.l.wrap.b32 	%r968, %r965, %r966, 16;
	mov.b64 	%rd1034, {%r968, %r967};
	add.s64 	%rd1035, %rd1028, %rd1034;
	xor.b64  	%rd1036, %rd1030, %rd1035;
	mov.b64 	{%r969, %r970}, %rd1036;
	shf.l.wrap.b32 	%r971, %r969, %r970, 1;
	shf.l.wrap.b32 	%r972, %r970, %r969, 1;
	mov.b64 	%rd1037, {%r972, %r971};
	add.s64 	%rd1038, %rd1009, %rd990;
	add.s64 	%rd1039, %rd1038, %rd52;
	xor.b64  	%rd1040, %rd978, %rd1039;
	mov.b64 	{%r973, %r974}, %rd1040;
	mov.b64 	%rd1041, {%r974, %r973};
	add.s64 	%rd1042, %rd1021, %rd1041;
	xor.b64  	%rd1043, %rd1009, %rd1042;
	mov.b64 	{%r975, %r976}, %rd1043;
	shf.l.wrap.b32 	%r977, %r976, %r975, 8;
	shf.l.wrap.b32 	%r978, %r975, %r976, 8;
	mov.b64 	%rd1044, {%r978, %r977};
	add.s64 	%rd1045, %rd1039, %rd1044;
	add.s64 	%rd1046, %rd1045, %rd53;
	xor.b64  	%rd1047, %rd1041, %rd1046;
	mov.b64 	{%r979, %r980}, %rd1047;
	shf.l.wrap.b32 	%r981, %r980, %r979, 16;
	shf.l.wrap.b32 	%r982, %r979, %r980, 16;
	mov.b64 	%rd1048, {%r982, %r981};
	add.s64 	%rd1049, %rd1042, %rd1048;
	xor.b64  	%rd1050, %rd1044, %rd1049;
	mov.b64 	{%r983, %r984}, %rd1050;
	shf.l.wrap.b32 	%r985, %r983, %r984, 1;
	shf.l.wrap.b32 	%r986, %r984, %r983, 1;
	mov.b64 	%rd1051, {%r986, %r985};
	add.s64 	%rd1052, %rd1023, %rd1004;
	add.s64 	%rd1053, %rd1052, %rd54;
	xor.b64  	%rd1054, %rd992, %rd1053;
	mov.b64 	{%r987, %r988}, %rd1054;
	mov.b64 	%rd1055, {%r988, %r987};
	add.s64 	%rd1056, %rd979, %rd1055;
	xor.b64  	%rd1057, %rd1023, %rd1056;
	mov.b64 	{%r989, %r990}, %rd1057;
	shf.l.wrap.b32 	%r991, %r990, %r989, 8;
	shf.l.wrap.b32 	%r992, %r989, %r990, 8;
	mov.b64 	%rd1058, {%r992, %r991};
	add.s64 	%rd1059, %rd1053, %rd1058;
	add.s64 	%rd1060, %rd1059, %rd55;
	xor.b64  	%rd1061, %rd1055, %rd1060;
	mov.b64 	{%r993, %r994}, %rd1061;
	shf.l.wrap.b32 	%r995, %r994, %r993, 16;
	shf.l.wrap.b32 	%r996, %r993, %r994, 16;
	mov.b64 	%rd1062, {%r996, %r995};
	add.s64 	%rd1063, %rd1056, %rd1062;
	xor.b64  	%rd1064, %rd1058, %rd1063;
	mov.b64 	{%r997, %r998}, %rd1064;
	shf.l.wrap.b32 	%r999, %r997, %r998, 1;
	shf.l.wrap.b32 	%r1000, %r998, %r997, 1;
	mov.b64 	%rd1065, {%r1000, %r999};
	add.s64 	%rd1066, %rd981, %rd1018;
	add.s64 	%rd1067, %rd1066, %rd56;
	xor.b64  	%rd1068, %rd1006, %rd1067;
	mov.b64 	{%r1001, %r1002}, %rd1068;
	mov.b64 	%rd1069, {%r1002, %r1001};
	add.s64 	%rd1070, %rd993, %rd1069;
	xor.b64  	%rd1071, %rd981, %rd1070;
	mov.b64 	{%r1003, %r1004}, %rd1071;
	shf.l.wrap.b32 	%r1005, %r1004, %r1003, 8;
	shf.l.wrap.b32 	%r1006, %r1003, %r1004, 8;
	mov.b64 	%rd1072, {%r1006, %r1005};
	add.s64 	%rd1073, %rd1067, %rd1072;
	add.s64 	%rd1074, %rd1073, %rd57;
	xor.b64  	%rd1075, %rd1069, %rd1074;
	mov.b64 	{%r1007, %r1008}, %rd1075;
	shf.l.wrap.b32 	%r1009, %r1008, %r1007, 16;
	shf.l.wrap.b32 	%r1010, %r1007, %r1008, 16;
	mov.b64 	%rd1076, {%r1010, %r1009};
	add.s64 	%rd1077, %rd1070, %rd1076;
	xor.b64  	%rd1078, %rd1072, %rd1077;
	mov.b64 	{%r1011, %r1012}, %rd1078;
	shf.l.wrap.b32 	%r1013, %r1011, %r1012, 1;
	shf.l.wrap.b32 	%r1014, %r1012, %r1011, 1;
	mov.b64 	%rd1079, {%r1014, %r1013};
	add.s64 	%rd1080, %rd1032, %rd1079;
	add.s64 	%rd1081, %rd1080, %rd42;
	xor.b64  	%rd1082, %rd1048, %rd1081;
	mov.b64 	{%r1015, %r1016}, %rd1082;
	mov.b64 	%rd1083, {%r1016, %r1015};
	add.s64 	%rd1084, %rd1063, %rd1083;
	xor.b64  	%rd1085, %rd1079, %rd1084;
	mov.b64 	{%r1017, %r1018}, %rd1085;
	shf.l.wrap.b32 	%r1019, %r1018, %r1017, 8;
	shf.l.wrap.b32 	%r1020, %r1017, %r1018, 8;
	mov.b64 	%rd1086, {%r1020, %r1019};
	add.s64 	%rd1087, %rd1081, %rd1086;
	add.s64 	%rd1088, %rd1087, %rd43;
	xor.b64  	%rd1089, %rd1083, %rd1088;
	mov.b64 	{%r1021, %r1022}, %rd1089;
	shf.l.wrap.b32 	%r1023, %r1022, %r1021, 16;
	shf.l.wrap.b32 	%r1024, %r1021, %r1022, 16;
	mov.b64 	%rd1090, {%r1024, %r1023};
	add.s64 	%rd1091, %rd1084, %rd1090;
	xor.b64  	%rd1092, %rd1086, %rd1091;
	mov.b64 	{%r1025, %r1026}, %rd1092;
	shf.l.wrap.b32 	%r1027, %r1025, %r1026, 1;
	shf.l.wrap.b32 	%r1028, %r1026, %r1025, 1;
	mov.b64 	%rd1093, {%r1028, %r1027};
	add.s64 	%rd1094, %rd1037, %rd1046;
	add.s64 	%rd1095, %rd1094, %rd44;
	xor.b64  	%rd1096, %rd1062, %rd1095;
	mov.b64 	{%r1029, %r1030}, %rd1096;
	mov.b64 	%rd1097, {%r1030, %r1029};
	add.s64 	%rd1098, %rd1077, %rd1097;
	xor.b64  	%rd1099, %rd1037, %rd1098;
	mov.b64 	{%r1031, %r1032}, %rd1099;
	shf.l.wrap.b32 	%r1033, %r1032, %r1031, 8;
	shf.l.wrap.b32 	%r1034, %r1031, %r1032, 8;
	mov.b64 	%rd1100, {%r1034, %r1033};
	add.s64 	%rd1101, %rd1095, %rd1100;
	add.s64 	%rd1102, %rd1101, %rd45;
	xor.b64  	%rd1103, %rd1097, %rd1102;
	mov.b64 	{%r1035, %r1036}, %rd1103;
	shf.l.wrap.b32 	%r1037, %r1036, %r1035, 16;
	shf.l.wrap.b32 	%r1038, %r1035, %r1036, 16;
	mov.b64 	%rd1104, {%r1038, %r1037};
	add.s64 	%rd1105, %rd1098, %rd1104;
	xor.b64  	%rd1106, %rd1100, %rd1105;
	mov.b64 	{%r1039, %r1040}, %rd1106;
	shf.l.wrap.b32 	%r1041, %r1039, %r1040, 1;
	shf.l.wrap.b32 	%r1042, %r1040, %r1039, 1;
	mov.b64 	%rd1107, {%r1042, %r1041};
	add.s64 	%rd1108, %rd1051, %rd1060;
	add.s64 	%rd1109, %rd1108, %rd46;
	xor.b64  	%rd1110, %rd1076, %rd1109;
	mov.b64 	{%r1043, %r1044}, %rd1110;
	mov.b64 	%rd1111, {%r1044, %r1043};
	add.s64 	%rd1112, %rd1035, %rd1111;
	xor.b64  	%rd1113, %rd1051, %rd1112;
	mov.b64 	{%r1045, %r1046}, %rd1113;
	shf.l.wrap.b32 	%r1047, %r1046, %r1045, 8;
	shf.l.wrap.b32 	%r1048, %r1045, %r1046, 8;
	mov.b64 	%rd1114, {%r1048, %r1047};
	add.s64 	%rd1115, %rd1109, %rd1114;
	add.s64 	%rd1116, %rd1115, %rd47;
	xor.b64  	%rd1117, %rd1111, %rd1116;
	mov.b64 	{%r1049, %r1050}, %rd1117;
	shf.l.wrap.b32 	%r1051, %r1050, %r1049, 16;
	shf.l.wrap.b32 	%r1052, %r1049, %r1050, 16;
	mov.b64 	%rd1118, {%r1052, %r1051};
	add.s64 	%rd1119, %rd1112, %rd1118;
	xor.b64  	%rd1120, %rd1114, %rd1119;
	mov.b64 	{%r1053, %r1054}, %rd1120;
	shf.l.wrap.b32 	%r1055, %r1053, %r1054, 1;
	shf.l.wrap.b32 	%r1056, %r1054, %r1053, 1;
	mov.b64 	%rd1121, {%r1056, %r1055};
	add.s64 	%rd1122, %rd1065, %rd1074;
	add.s64 	%rd1123, %rd1122, %rd48;
	xor.b64  	%rd1124, %rd1034, %rd1123;
	mov.b64 	{%r1057, %r1058}, %rd1124;
	mov.b64 	%rd1125, {%r1058, %r1057};
	add.s64 	%rd1126, %rd1049, %rd1125;
	xor.b64  	%rd1127, %rd1065, %rd1126;
	mov.b64 	{%r1059, %r1060}, %rd1127;
	shf.l.wrap.b32 	%r1061, %r1060, %r1059, 8;
	shf.l.wrap.b32 	%r1062, %r1059, %r1060, 8;
	mov.b64 	%rd1128, {%r1062, %r1061};
	add.s64 	%rd1129, %rd1123, %rd1128;
	add.s64 	%rd1130, %rd1129, %rd49;
	xor.b64  	%rd1131, %rd1125, %rd1130;
	mov.b64 	{%r1063, %r1064}, %rd1131;
	shf.l.wrap.b32 	%r1065, %r1064, %r1063, 16;
	shf.l.wrap.b32 	%r1066, %r1063, %r1064, 16;
	mov.b64 	%rd1132, {%r1066, %r1065};
	add.s64 	%rd1133, %rd1126, %rd1132;
	xor.b64  	%rd1134, %rd1128, %rd1133;
	mov.b64 	{%r1067, %r1068}, %rd1134;
	shf.l.wrap.b32 	%r1069, %r1067, %r1068, 1;
	shf.l.wrap.b32 	%r1070, %r1068, %r1067, 1;
	mov.b64 	%rd1135, {%r1070, %r1069};
	add.s64 	%rd1136, %rd1107, %rd1088;
	add.s64 	%rd1137, %rd1136, %rd50;
	xor.b64  	%rd1138, %rd1132, %rd1137;
	mov.b64 	{%r1071, %r1072}, %rd1138;
	mov.b64 	%rd1139, {%r1072, %r1071};
	add.s64 	%rd1140, %rd1119, %rd1139;
	xor.b64  	%rd1141, %rd1107, %rd1140;
	mov.b64 	{%r1073, %r1074}, %rd1141;
	shf.l.wrap.b32 	%r1075, %r1074, %r1073, 8;
	shf.l.wrap.b32 	%r1076, %r1073, %r1074, 8;
	mov.b64 	%rd1142, {%r1076, %r1075};
	add.s64 	%rd1143, %rd1137, %rd1142;
	add.s64 	%rd1144, %rd1143, %rd51;
	xor.b64  	%rd1145, %rd1139, %rd1144;
	mov.b64 	{%r1077, %r1078}, %rd1145;
	shf.l.wrap.b32 	%r1079, %r1078, %r1077, 16;
	shf.l.wrap.b32 	%r1080, %r1077, %r1078, 16;
	mov.b64 	%rd1146, {%r1080, %r1079};
	add.s64 	%rd1147, %rd1140, %rd1146;
	xor.b64  	%rd1148, %rd1142, %rd1147;
	mov.b64 	{%r1081, %r1082}, %rd1148;
	shf.l.wrap.b32 	%r1083, %r1081, %r1082, 1;
	shf.l.wrap.b32 	%r1084, %r1082, %r1081, 1;
	mov.b64 	%rd1149, {%r1084, %r1083};
	add.s64 	%rd1150, %rd1121, %rd1102;
	add.s64 	%rd1151, %rd1150, %rd52;
	xor.b64  	%rd1152, %rd1090, %rd1151;
	mov.b64 	{%r1085, %r1086}, %rd1152;
	mov.b64 	%rd1153, {%r1086, %r1085};
	add.s64 	%rd1154, %rd1133, %rd1153;
	xor.b64  	%rd1155, %rd1121, %rd1154;
	mov.b64 	{%r1087, %r1088}, %rd1155;
	shf.l.wrap.b32 	%r1089, %r1088, %r1087, 8;
	shf.l.wrap.b32 	%r1090, %r1087, %r1088, 8;
	mov.b64 	%rd1156, {%r1090, %r1089};
	add.s64 	%rd1157, %rd1151, %rd1156;
	add.s64 	%rd1158, %rd1157, %rd53;
	xor.b64  	%rd1159, %rd1153, %rd1158;
	mov.b64 	{%r1091, %r1092}, %rd1159;
	shf.l.wrap.b32 	%r1093, %r1092, %r1091, 16;
	shf.l.wrap.b32 	%r1094, %r1091, %r1092, 16;
	mov.b64 	%rd1160, {%r1094, %r1093};
	add.s64 	%rd1161, %rd1154, %rd1160;
	xor.b64  	%rd1162, %rd1156, %rd1161;
	mov.b64 	{%r1095, %r1096}, %rd1162;
	shf.l.wrap.b32 	%r1097, %r1095, %r1096, 1;
	shf.l.wrap.b32 	%r1098, %r1096, %r1095, 1;
	mov.b64 	%rd1163, {%r1098, %r1097};
	add.s64 	%rd1164, %rd1135, %rd1116;
	add.s64 	%rd1165, %rd1164, %rd54;
	xor.b64  	%rd1166, %rd1104, %rd1165;
	mov.b64 	{%r1099, %r1100}, %rd1166;
	mov.b64 	%rd1167, {%r1100, %r1099};
	add.s64 	%rd1168, %rd1091, %rd1167;
	xor.b64  	%rd1169, %rd1135, %rd1168;
	mov.b64 	{%r1101, %r1102}, %rd1169;
	shf.l.wrap.b32 	%r1103, %r1102, %r1101, 8;
	shf.l.wrap.b32 	%r1104, %r1101, %r1102, 8;
	mov.b64 	%rd1170, {%r1104, %r1103};
	add.s64 	%rd1171, %rd1165, %rd1170;
	add.s64 	%rd1172, %rd1171, %rd55;
	xor.b64  	%rd1173, %rd1167, %rd1172;
	mov.b64 	{%r1105, %r1106}, %rd1173;
	shf.l.wrap.b32 	%r1107, %r1106, %r1105, 16;
	shf.l.wrap.b32 	%r1108, %r1105, %r1106, 16;
	mov.b64 	%rd1174, {%r1108, %r1107};
	add.s64 	%rd1175, %rd1168, %rd1174;
	xor.b64  	%rd1176, %rd1170, %rd1175;
	mov.b64 	{%r1109, %r1110}, %rd1176;
	shf.l.wrap.b32 	%r1111, %r1109, %r1110, 1;
	shf.l.wrap.b32 	%r1112, %r1110, %r1109, 1;
	mov.b64 	%rd1177, {%r1112, %r1111};
	add.s64 	%rd1178, %rd1093, %rd1130;
	add.s64 	%rd1179, %rd1178, %rd56;
	xor.b64  	%rd1180, %rd1118, %rd1179;
	mov.b64 	{%r1113, %r1114}, %rd1180;
	mov.b64 	%rd1181, {%r1114, %r1113};
	add.s64 	%rd1182, %rd1105, %rd1181;
	xor.b64  	%rd1183, %rd1093, %rd1182;
	mov.b64 	{%r1115, %r1116}, %rd1183;
	shf.l.wrap.b32 	%r1117, %r1116, %r1115, 8;
	shf.l.wrap.b32 	%r1118, %r1115, %r1116, 8;
	mov.b64 	%rd1184, {%r1118, %r1117};
	add.s64 	%rd1185, %rd1179, %rd1184;
	add.s64 	%rd1186, %rd1185, %rd57;
	xor.b64  	%rd1187, %rd1181, %rd1186;
	mov.b64 	{%r1119, %r1120}, %rd1187;
	shf.l.wrap.b32 	%r1121, %r1120, %r1119, 16;
	shf.l.wrap.b32 	%r1122, %r1119, %r1120, 16;
	mov.b64 	%rd1188, {%r1122, %r1121};
	add.s64 	%rd1189, %rd1182, %rd1188;
	xor.b64  	%rd1190, %rd1184, %rd1189;
	mov.b64 	{%r1123, %r1124}, %rd1190;
	shf.l.wrap.b32 	%r1125, %r1123, %r1124, 1;
	shf.l.wrap.b32 	%r1126, %r1124, %r1123, 1;
	mov.b64 	%rd1191, {%r1126, %r1125};
	add.s64 	%rd1192, %rd1144, %rd1191;
	add.s64 	%rd1193, %rd1192, %rd42;
	xor.b64  	%rd1194, %rd1160, %rd1193;
	mov.b64 	{%r1127, %r1128}, %rd1194;
	mov.b64 	%rd1195, {%r1128, %r1127};
	add.s64 	%rd1196, %rd1175, %rd1195;
	xor.b64  	%rd1197, %rd1191, %rd1196;
	mov.b64 	{%r1129, %r1130}, %rd1197;
	shf.l.wrap.b32 	%r1131, %r1130, %r1129, 8;
	shf.l.wrap.b32 	%r1132, %r1129, %r1130, 8;
	mov.b64 	%rd1198, {%r1132, %r1131};
	add.s64 	%rd1199, %rd1193, %rd1198;
	add.s64 	%rd1200, %rd1199, %rd43;
	xor.b64  	%rd1201, %rd1195, %rd1200;
	mov.b64 	{%r1133, %r1134}, %rd1201;
	shf.l.wrap.b32 	%r1135, %r1134, %r1133, 16;
	shf.l.wrap.b32 	%r1136, %r1133, %r1134, 16;
	mov.b64 	%rd1202, {%r1136, %r1135};
	add.s64 	%rd1203, %rd1196, %rd1202;
	xor.b64  	%rd1204, %rd1198, %rd1203;
	mov.b64 	{%r1137, %r1138}, %rd1204;
	shf.l.wrap.b32 	%r1139, %r1137, %r1138, 1;
	shf.l.wrap.b32 	%r1140, %r1138, %r1137, 1;
	mov.b64 	%rd1205, {%r1140, %r1139};
	add.s64 	%rd1206, %rd1149, %rd1158;
	add.s64 	%rd1207, %rd1206, %rd44;
	xor.b64  	%rd1208, %rd1174, %rd1207;
	mov.b64 	{%r1141, %r1142}, %rd1208;
	mov.b64 	%rd1209, {%r1142, %r1141};
	add.s64 	%rd1210, %rd1189, %rd1209;
	xor.b64  	%rd1211, %rd1149, %rd1210;
	mov.b64 	{%r1143, %r1144}, %rd1211;
	shf.l.wrap.b32 	%r1145, %r1144, %r1143, 8;
	shf.l.wrap.b32 	%r1146, %r1143, %r1144, 8;
	mov.b64 	%rd1212, {%r1146, %r1145};
	add.s64 	%rd1213, %rd1207, %rd1212;
	add.s64 	%rd1214, %rd1213, %rd45;
	xor.b64  	%rd1215, %rd1209, %rd1214;
	mov.b64 	{%r1147, %r1148}, %rd1215;
	shf.l.wrap.b32 	%r1149, %r1148, %r1147, 16;
	shf.l.wrap.b32 	%r1150, %r1147, %r1148, 16;
	mov.b64 	%rd1216, {%r1150, %r1149};
	add.s64 	%rd1217, %rd1210, %rd1216;
	xor.b64  	%rd1218, %rd1212, %rd1217;
	mov.b64 	{%r1151, %r1152}, %rd1218;
	shf.l.wrap.b32 	%r1153, %r1151, %r1152, 1;
	shf.l.wrap.b32 	%r1154, %r1152, %r1151, 1;
	mov.b64 	%rd1219, {%r1154, %r1153};
	add.s64 	%rd1220, %rd1163, %rd1172;
	add.s64 	%rd1221, %rd1220, %rd46;
	xor.b64  	%rd1222, %rd1188, %rd1221;
	mov.b64 	{%r1155, %r1156}, %rd1222;
	mov.b64 	%rd1223, {%r1156, %r1155};
	add.s64 	%rd1224, %rd1147, %rd1223;
	xor.b64  	%rd1225, %rd1163, %rd1224;
	mov.b64 	{%r1157, %r1158}, %rd1225;
	shf.l.wrap.b32 	%r1159, %r1158, %r1157, 8;
	shf.l.wrap.b32 	%r1160, %r1157, %r1158, 8;
	mov.b64 	%rd1226, {%r1160, %r1159};
	add.s64 	%rd1227, %rd1221, %rd1226;
	add.s64 	%rd1228, %rd1227, %rd47;
	xor.b64  	%rd1229, %rd1223, %rd1228;
	mov.b64 	{%r1161, %r1162}, %rd1229;
	shf.l.wrap.b32 	%r1163, %r1162, %r1161, 16;
	shf.l.wrap.b32 	%r1164, %r1161, %r1162, 16;
	mov.b64 	%rd1230, {%r1164, %r1163};
	add.s64 	%rd1231, %rd1224, %rd1230;
	xor.b64  	%rd1232, %rd1226, %rd1231;
	mov.b64 	{%r1165, %r1166}, %rd1232;
	shf.l.wrap.b32 	%r1167, %r1165, %r1166, 1;
	shf.l.wrap.b32 	%r1168, %r1166, %r1165, 1;
	mov.b64 	%rd1233, {%r1168, %r1167};
	add.s64 	%rd1234, %rd1177, %rd1186;
	add.s64 	%rd1235, %rd1234, %rd48;
	xor.b64  	%rd1236, %rd1146, %rd1235;
	mov.b64 	{%r1169, %r1170}, %rd1236;
	mov.b64 	%rd1237, {%r1170, %r1169};
	add.s64 	%rd1238, %rd1161, %rd1237;
	xor.b64  	%rd1239, %rd1177, %rd1238;
	mov.b64 	{%r1171, %r1172}, %rd1239;
	shf.l.wrap.b32 	%r1173, %r1172, %r1171, 8;
	shf.l.wrap.b32 	%r1174, %r1171, %r1172, 8;
	mov.b64 	%rd1240, {%r1174, %r1173};
	add.s64 	%rd1241, %rd1235, %rd1240;
	add.s64 	%rd1242, %rd1241, %rd49;
	xor.b64  	%rd1243, %rd1237, %rd1242;
	mov.b64 	{%r1175, %r1176}, %rd1243;
	shf.l.wrap.b32 	%r1177, %r1176, %r1175, 16;
	shf.l.wrap.b32 	%r1178, %r1175, %r1176, 16;
	mov.b64 	%rd1244, {%r1178, %r1177};
	add.s64 	%rd1245, %rd1238, %rd1244;
	xor.b64  	%rd1246, %rd1240, %rd1245;
	mov.b64 	{%r1179, %r1180}, %rd1246;
	shf.l.wrap.b32 	%r1181, %r1179, %r1180, 1;
	shf.l.wrap.b32 	%r1182, %r1180, %r1179, 1;
	mov.b64 	%rd1247, {%r1182, %r1181};
	add.s64 	%rd1248, %rd1219, %rd1200;
	add.s64 	%rd1249, %rd1248, %rd50;
	xor.b64  	%rd1250, %rd1244, %rd1249;
	mov.b64 	{%r1183, %r1184}, %rd1250;
	mov.b64 	%rd1251, {%r1184, %r1183};
	add.s64 	%rd1252, %rd1231, %rd1251;
	xor.b64  	%rd1253, %rd1219, %rd1252;
	mov.b64 	{%r1185, %r1186}, %rd1253;
	shf.l.wrap.b32 	%r1187, %r1186, %r1185, 8;
	shf.l.wrap.b32 	%r1188, %r1185, %r1186, 8;
	mov.b64 	%rd1254, {%r1188, %r1187};
	add.s64 	%rd1255, %rd1249, %rd1254;
	add.s64 	%rd1256, %rd1255, %rd51;
	xor.b64  	%rd1257, %rd1251, %rd1256;
	mov.b64 	{%r1189, %r1190}, %rd1257;
	shf.l.wrap.b32 	%r1191, %r1190, %r1189, 16;
	shf.l.wrap.b32 	%r1192, %r1189, %r1190, 16;
	mov.b64 	%rd1258, {%r1192, %r1191};
	add.s64 	%rd1259, %rd1252, %rd1258;
	xor.b64  	%rd1260, %rd1254, %rd1259;
	mov.b64 	{%r1193, %r1194}, %rd1260;
	shf.l.wrap.b32 	%r1195, %r1193, %r1194, 1;
	shf.l.wrap.b32 	%r1196, %r1194, %r1193, 1;
	mov.b64 	%rd1261, {%r1196, %r1195};
	add.s64 	%rd1262, %rd1233, %rd1214;
	add.s64 	%rd1263, %rd1262, %rd52;
	xor.b64  	%rd1264, %rd1202, %rd1263;
	mov.b64 	{%r1197, %r1198}, %rd1264;
	mov.b64 	%rd1265, {%r1198, %r1197};
	add.s64 	%rd1266, %rd1245, %rd1265;
	xor.b64  	%rd1267, %rd1233, %rd1266;
	mov.b64 	{%r1199, %r1200}, %rd1267;
	shf.l.wrap.b32 	%r1201, %r1200, %r1199, 8;
	shf.l.wrap.b32 	%r1202, %r1199, %r1200, 8;
	mov.b64 	%rd1268, {%r1202, %r1201};
	add.s64 	%rd1269, %rd1263, %rd1268;
	add.s64 	%rd1270, %rd1269, %rd53;
	xor.b64  	%rd1271, %rd1265, %rd1270;
	mov.b64 	{%r1203, %r1204}, %rd1271;
	shf.l.wrap.b32 	%r1205, %r1204, %r1203, 16;
	shf.l.wrap.b32 	%r1206, %r1203, %r1204, 16;
	mov.b64 	%rd1272, {%r1206, %r1205};
	add.s64 	%rd1273, %rd1266, %rd1272;
	xor.b64  	%rd1274, %rd1268, %rd1273;
	mov.b64 	{%r1207, %r1208}, %rd1274;
	shf.l.wrap.b32 	%r1209, %r1207, %r1208, 1;
	shf.l.wrap.b32 	%r1210, %r1208, %r1207, 1;
	mov.b64 	%rd1275, {%r1210, %r1209};
	add.s64 	%rd1276, %rd1247, %rd1228;
	add.s64 	%rd1277, %rd1276, %rd54;
	xor.b64  	%rd1278, %rd1216, %rd1277;
	mov.b64 	{%r1211, %r1212}, %rd1278;
	mov.b64 	%rd1279, {%r1212, %r1211};
	add.s64 	%rd1280, %rd1203, %rd1279;
	xor.b64  	%rd1281, %rd1247, %rd1280;
	mov.b64 	{%r1213, %r1214}, %rd1281;
	shf.l.wrap.b32 	%r1215, %r1214, %r1213, 8;
	shf.l.wrap.b32 	%r1216, %r1213, %r1214, 8;
	mov.b64 	%rd1282, {%r1216, %r1215};
	add.s64 	%rd1283, %rd1277, %rd1282;
	add.s64 	%rd1284, %rd1283, %rd55;
	xor.b64  	%rd1285, %rd1279, %rd1284;
	mov.b64 	{%r1217, %r1218}, %rd1285;
	shf.l.wrap.b32 	%r1219, %r1218, %r1217, 16;
	shf.l.wrap.b32 	%r1220, %r1217, %r1218, 16;
	mov.b64 	%rd1286, {%r1220, %r1219};
	add.s64 	%rd1287, %rd1280, %rd1286;
	xor.b64  	%rd1288, %rd1282, %rd1287;
	mov.b64 	{%r1221, %r1222}, %rd1288;
	shf.l.wrap.b32 	%r1223, %r1221, %r1222, 1;
	shf.l.wrap.b32 	%r1224, %r1222, %r1221, 1;
	mov.b64 	%rd1289, {%r1224, %r1223};
	add.s64 	%rd1290, %rd1205, %rd1242;
	add.s64 	%rd1291, %rd1290, %rd56;
	xor.b64  	%rd1292, %rd1230, %rd1291;
	mov.b64 	{%r1225, %r1226}, %rd1292;
	mov.b64 	%rd1293, {%r1226, %r1225};
	add.s64 	%rd1294, %rd1217, %rd1293;
	xor.b64  	%rd1295, %rd1205, %rd1294;
	mov.b64 	{%r1227, %r1228}, %rd1295;
	shf.l.wrap.b32 	%r1229, %r1228, %r1227, 8;
	shf.l.wrap.b32 	%r1230, %r1227, %r1228, 8;
	mov.b64 	%rd1296, {%r1230, %r1229};
	add.s64 	%rd1297, %rd1291, %rd1296;
	add.s64 	%rd1298, %rd1297, %rd57;
	xor.b64  	%rd1299, %rd1293, %rd1298;
	mov.b64 	{%r1231, %r1232}, %rd1299;
	shf.l.wrap.b32 	%r1233, %r1232, %r1231, 16;
	shf.l.wrap.b32 	%r1234, %r1231, %r1232, 16;
	mov.b64 	%rd1300, {%r1234, %r1233};
	add.s64 	%rd1301, %rd1294, %rd1300;
	xor.b64  	%rd1302, %rd1296, %rd1301;
	mov.b64 	{%r1235, %r1236}, %rd1302;
	shf.l.wrap.b32 	%r1237, %r1235, %r1236, 1;
	shf.l.wrap.b32 	%r1238, %r1236, %r1235, 1;
	mov.b64 	%rd1303, {%r1238, %r1237};
	add.s64 	%rd1304, %rd1256, %rd1303;
	add.s64 	%rd1305, %rd1304, %rd42;
	xor.b64  	%rd1306, %rd1272, %rd1305;
	mov.b64 	{%r1239, %r1240}, %rd1306;
	mov.b64 	%rd1307, {%r1240, %r1239};
	add.s64 	%rd1308, %rd1287, %rd1307;
	xor.b64  	%rd1309, %rd1303, %rd1308;
	mov.b64 	{%r1241, %r1242}, %rd1309;
	shf.l.wrap.b32 	%r1243, %r1242, %r1241, 8;
	shf.l.wrap.b32 	%r1244, %r1241, %r1242, 8;
	mov.b64 	%rd1310, {%r1244, %r1243};
	add.s64 	%rd1311, %rd1305, %rd1310;
	add.s64 	%rd1312, %rd1311, %rd43;
	xor.b64  	%rd1313, %rd1307, %rd1312;
	mov.b64 	{%r1245, %r1246}, %rd1313;
	shf.l.wrap.b32 	%r1247, %r1246, %r1245, 16;
	shf.l.wrap.b32 	%r1248, %r1245, %r1246, 16;
	mov.b64 	%rd1314, {%r1248, %r1247};
	add.s64 	%rd1315, %rd1308, %rd1314;
	xor.b64  	%rd1316, %rd1310, %rd1315;
	mov.b64 	{%r1249, %r1250}, %rd1316;
	shf.l.wrap.b32 	%r1251, %r1249, %r1250, 1;
	shf.l.wrap.b32 	%r1252, %r1250, %r1249, 1;
	mov.b64 	%rd1317, {%r1252, %r1251};
	add.s64 	%rd1318, %rd1261, %rd1270;
	add.s64 	%rd1319, %rd1318, %rd44;
	xor.b64  	%rd1320, %rd1286, %rd1319;
	mov.b64 	{%r1253, %r1254}, %rd1320;
	mov.b64 	%rd1321, {%r1254, %r1253};
	add.s64 	%rd1322, %rd1301, %rd1321;
	xor.b64  	%rd1323, %rd1261, %rd1322;
	mov.b64 	{%r1255, %r1256}, %rd1323;
	shf.l.wrap.b32 	%r1257, %r1256, %r1255, 8;
	shf.l.wrap.b32 	%r1258, %r1255, %r1256, 8;
	mov.b64 	%rd1324, {%r1258, %r1257};
	add.s64 	%rd1325, %rd1319, %rd1324;
	add.s64 	%rd1326, %rd1325, %rd45;
	xor.b64  	%rd1327, %rd1321, %rd1326;
	mov.b64 	{%r1259, %r1260}, %rd1327;
	shf.l.wrap.b32 	%r1261, %r1260, %r1259, 16;
	shf.l.wrap.b32 	%r1262, %r1259, %r1260, 16;
	mov.b64 	%rd1328, {%r1262, %r1261};
	add.s64 	%rd1329, %rd1322, %rd1328;
	xor.b64  	%rd1330, %rd1324, %rd1329;
	mov.b64 	{%r1263, %r1264}, %rd1330;
	shf.l.wrap.b32 	%r1265, %r1263, %r1264, 1;
	shf.l.wrap.b32 	%r1266, %r1264, %r1263, 1;
	mov.b64 	%rd1331, {%r1266, %r1265};
	add.s64 	%rd1332, %rd1275, %rd1284;
	add.s64 	%rd1333, %rd1332, %rd46;
	xor.b64  	%rd1334, %rd1300, %rd1333;
	mov.b64 	{%r1267, %r1268}, %rd1334;
	mov.b64 	%rd1335, {%r1268, %r1267};
	add.s64 	%rd1336, %rd1259, %rd1335;
	xor.b64  	%rd1337, %rd1275, %rd1336;
	mov.b64 	{%r1269, %r1270}, %rd1337;
	shf.l.wrap.b32 	%r1271, %r1270, %r1269, 8;
	shf.l.wrap.b32 	%r1272, %r1269, %r1270, 8;
	mov.b64 	%rd1338, {%r1272, %r1271};
	add.s64 	%rd1339, %rd1333, %rd1338;
	add.s64 	%rd1340, %rd1339, %rd47;
	xor.b64  	%rd1341, %rd1335, %rd1340;
	mov.b64 	{%r1273, %r1274}, %rd1341;
	shf.l.wrap.b32 	%r1275, %r1274, %r1273, 16;
	shf.l.wrap.b32 	%r1276, %r1273, %r1274, 16;
	mov.b64 	%rd1342, {%r1276, %r1275};
	add.s64 	%rd1343, %rd1336, %rd1342;
	xor.b64  	%rd1344, %rd1338, %rd1343;
	mov.b64 	{%r1277, %r1278}, %rd1344;
	shf.l.wrap.b32 	%r1279, %r1277, %r1278, 1;
	shf.l.wrap.b32 	%r1280, %r1278, %r1277, 1;
	mov.b64 	%rd1345, {%r1280, %r1279};
	add.s64 	%rd1346, %rd1289, %rd1298;
	add.s64 	%rd1347, %rd1346, %rd48;
	xor.b64  	%rd1348, %rd1258, %rd1347;
	mov.b64 	{%r1281, %r1282}, %rd1348;
	mov.b64 	%rd1349, {%r1282, %r1281};
	add.s64 	%rd1350, %rd1273, %rd1349;
	xor.b64  	%rd1351, %rd1289, %rd1350;
	mov.b64 	{%r1283, %r1284}, %rd1351;
	shf.l.wrap.b32 	%r1285, %r1284, %r1283, 8;
	shf.l.wrap.b32 	%r1286, %r1283, %r1284, 8;
	mov.b64 	%rd1352, {%r1286, %r1285};
	add.s64 	%rd1353, %rd1347, %rd1352;
	add.s64 	%rd1354, %rd1353, %rd49;
	xor.b64  	%rd1355, %rd1349, %rd1354;
	mov.b64 	{%r1287, %r1288}, %rd1355;
	shf.l.wrap.b32 	%r1289, %r1288, %r1287, 16;
	shf.l.wrap.b32 	%r1290, %r1287, %r1288, 16;
	mov.b64 	%rd1356, {%r1290, %r1289};
	add.s64 	%rd1357, %rd1350, %rd1356;
	xor.b64  	%rd1358, %rd1352, %rd1357;
	mov.b64 	{%r1291, %r1292}, %rd1358;
	shf.l.wrap.b32 	%r1293, %r1291, %r1292, 1;
	shf.l.wrap.b32 	%r1294, %r1292, %r1291, 1;
	mov.b64 	%rd1359, {%r1294, %r1293};
	add.s64 	%rd1360, %rd1331, %rd1312;
	add.s64 	%rd1361, %rd1360, %rd50;
	xor.b64  	%rd1362, %rd1356, %rd1361;
	mov.b64 	{%r1295, %r1296}, %rd1362;
	mov.b64 	%rd1363, {%r1296, %r1295};
	add.s64 	%rd1364, %rd1343, %rd1363;
	xor.b64  	%rd1365, %rd1331, %rd1364;
	mov.b64 	{%r1297, %r1298}, %rd1365;
	shf.l.wrap.b32 	%r1299, %r1298, %r1297, 8;
	shf.l.wrap.b32 	%r1300, %r1297, %r1298, 8;
	mov.b64 	%rd1366, {%r1300, %r1299};
	add.s64 	%rd1367, %rd1361, %rd1366;
	add.s64 	%rd1368, %rd1367, %rd51;
	xor.b64  	%rd1369, %rd1363, %rd1368;
	mov.b64 	{%r1301, %r1302}, %rd1369;
	shf.l.wrap.b32 	%r1303, %r1302, %r1301, 16;
	shf.l.wrap.b32 	%r1304, %r1301, %r1302, 16;
	mov.b64 	%rd1370, {%r1304, %r1303};
	add.s64 	%rd1371, %rd1364, %rd1370;
	xor.b64  	%rd1372, %rd1366, %rd1371;
	mov.b64 	{%r1305, %r1306}, %rd1372;
	shf.l.wrap.b32 	%r1307, %r1305, %r1306, 1;
	shf.l.wrap.b32 	%r1308, %r1306, %r1305, 1;
	mov.b64 	%rd1373, {%r1308, %r1307};
	add.s64 	%rd1374, %rd1345, %rd1326;
	add.s64 	%rd1375, %rd1374, %rd52;
	xor.b64  	%rd1376, %rd1314, %rd1375;
	mov.b64 	{%r1309, %r1310}, %rd1376;
	mov.b64 	%rd1377, {%r1310, %r1309};
	add.s64 	%rd1378, %rd1357, %rd1377;
	xor.b64  	%rd1379, %rd1345, %rd1378;
	mov.b64 	{%r1311, %r1312}, %rd1379;
	shf.l.wrap.b32 	%r1313, %r1312, %r1311, 8;
	shf.l.wrap.b32 	%r1314, %r1311, %r1312, 8;
	mov.b64 	%rd1380, {%r1314, %r1313};
	add.s64 	%rd1381, %rd1375, %rd1380;
	add.s64 	%rd1382, %rd1381, %rd53;
	xor.b64  	%rd1383, %rd1377, %rd1382;
	mov.b64 	{%r1315, %r1316}, %rd1383;
	shf.l.wrap.b32 	%r1317, %r1316, %r1315, 16;
	shf.l.wrap.b32 	%r1318, %r1315, %r1316, 16;
	mov.b64 	%rd1384, {%r1318, %r1317};
	add.s64 	%rd1385, %rd1378, %rd1384;
	xor.b64  	%rd1386, %rd1380, %rd1385;
	mov.b64 	{%r1319, %r1320}, %rd1386;
	shf.l.wrap.b32 	%r1321, %r1319, %r1320, 1;
	shf.l.wrap.b32 	%r1322, %r1320, %r1319, 1;
	mov.b64 	%rd1387, {%r1322, %r1321};
	add.s64 	%rd1388, %rd1359, %rd1340;
	add.s64 	%rd1389, %rd1388, %rd54;
	xor.b64  	%rd1390, %rd1328, %rd1389;
	mov.b64 	{%r1323, %r1324}, %rd1390;
	mov.b64 	%rd1391, {%r1324, %r1323};
	add.s64 	%rd1392, %rd1315, %rd1391;
	xor.b64  	%rd1393, %rd1359, %rd1392;
	mov.b64 	{%r1325, %r1326}, %rd1393;
	shf.l.wrap.b32 	%r1327, %r1326, %r1325, 8;
	shf.l.wrap.b32 	%r1328, %r1325, %r1326, 8;
	mov.b64 	%rd1394, {%r1328, %r1327};
	add.s64 	%rd1395, %rd1389, %rd1394;
	add.s64 	%rd1396, %rd1395, %rd55;
	xor.b64  	%rd1397, %rd1391, %rd1396;
	mov.b64 	{%r1329, %r1330}, %rd1397;
	shf.l.wrap.b32 	%r1331, %r1330, %r1329, 16;
	shf.l.wrap.b32 	%r1332, %r1329, %r1330, 16;
	mov.b64 	%rd1398, {%r1332, %r1331};
	add.s64 	%rd1399, %rd1392, %rd1398;
	xor.b64  	%rd1400, %rd1394, %rd1399;
	mov.b64 	{%r1333, %r1334}, %rd1400;
	shf.l.wrap.b32 	%r1335, %r1333, %r1334, 1;
	shf.l.wrap.b32 	%r1336, %r1334, %r1333, 1;
	mov.b64 	%rd1401, {%r1336, %r1335};
	add.s64 	%rd1402, %rd1317, %rd1354;
	add.s64 	%rd1403, %rd1402, %rd56;
	xor.b64  	%rd1404, %rd1342, %rd1403;
	mov.b64 	{%r1337, %r1338}, %rd1404;
	mov.b64 	%rd1405, {%r1338, %r1337};
	add.s64 	%rd1406, %rd1329, %rd1405;
	xor.b64  	%rd1407, %rd1317, %rd1406;
	mov.b64 	{%r1339, %r1340}, %rd1407;
	shf.l.wrap.b32 	%r1341, %r1340, %r1339, 8;
	shf.l.wrap.b32 	%r1342, %r1339, %r1340, 8;
	mov.b64 	%rd1408, {%r1342, %r1341};
	add.s64 	%rd1409, %rd1403, %rd1408;
	add.s64 	%rd1410, %rd1409, %rd57;
	xor.b64  	%rd1411, %rd1405, %rd1410;
	mov.b64 	{%r1343, %r1344}, %rd1411;
	shf.l.wrap.b32 	%r1345, %r1344, %r1343, 16;
	shf.l.wrap.b32 	%r1346, %r1343, %r1344, 16;
	mov.b64 	%rd1412, {%r1346, %r1345};
	add.s64 	%rd1413, %rd1406, %rd1412;
	xor.b64  	%rd1414, %rd1408, %rd1413;
	mov.b64 	{%r1347, %r1348}, %rd1414;
	shf.l.wrap.b32 	%r1349, %r1347, %r1348, 1;
	shf.l.wrap.b32 	%r1350, %r1348, %r1347, 1;
	mov.b64 	%rd1415, {%r1350, %r1349};
	xor.b64  	%rd1416, %rd1368, %rd1432;
	xor.b64  	%rd1432, %rd1416, %rd1399;
	st.global.u64 	[%rd1], %rd1432;
	xor.b64  	%rd1417, %rd1382, %rd1431;
	xor.b64  	%rd1431, %rd1417, %rd1413;
	st.global.u64 	[%rd1+8], %rd1431;
	xor.b64  	%rd1418, %rd1396, %rd1430;
	xor.b64  	%rd1430, %rd1418, %rd1371;
	st.global.u64 	[%rd1+16], %rd1430;
	xor.b64  	%rd1419, %rd1410, %rd1429;
	xor.b64  	%rd1429, %rd1419, %rd1385;
	st.global.u64 	[%rd1+24], %rd1429;
	xor.b64  	%rd1420, %rd1415, %rd1428;
	xor.b64  	%rd1428, %rd1420, %rd1384;
	st.global.u64 	[%rd1+32], %rd1428;
	xor.b64  	%rd1421, %rd1373, %rd1427;
	xor.b64  	%rd1427, %rd1421, %rd1398;
	st.global.u64 	[%rd1+40], %rd1427;
	xor.b64  	%rd1422, %rd1387, %rd1426;
	xor.b64  	%rd1426, %rd1422, %rd1412;
	st.global.u64 	[%rd1+48], %rd1426;
	xor.b64  	%rd1423, %rd1401, %rd1425;
	xor.b64  	%rd1425, %rd1423, %rd1370;
	st.global.u64 	[%rd1+56], %rd1425;
	add.s64 	%rd1433, %rd1433, %rd4;
	setp.lt.u64 	%p2, %rd1433, %rd38;
	@%p2 bra 	$L__BB0_2;
$L__BB0_3:
	ret;

}


// ===== COMPILED SASS (sm_100) =====

	.target	sm_100

	.elftype	@"ET_EXEC"


//--------------------- .note.nv.tkinfo           --------------------------
	.section	.note.nv.tkinfo,"",@"SHT_NOTE"
	.sectionflags	@"SHF_NOTE_NV_TKINFO"
	.tkinfo
        /*0018*/ 	.word	0x00000002
        /*0030*/ 	.string	""
        /*0030*/ 	.string	"ptxas"
        /*0030*/ 	.string	"Cuda compilation tools, release 13.0, V13.0.88"
        /*0030*/ 	.string	"Build cuda_13.0.r13.0/compiler.36424714_0"
        /*0030*/ 	.string	"-arch sm_100 -m 64 "



//--------------------- .note.nv.cuinfo           --------------------------
	.section	.note.nv.cuinfo,"",@"SHT_NOTE"
	.sectionflags	@"SHF_NOTE_NV_CUINFO"
        /*0018*/ 	.short	0x0002
        /*001a*/ 	.short	0x0064
        /*001c*/ 	.short	0x0082
	.zero		2


//--------------------- .nv.info                  --------------------------
	.section	.nv.info,"",@"SHT_CUDA_INFO"
	.align	4


	//----- nvinfo : EIATTR_REGCOUNT
	.align		4
        /*0000*/ 	.byte	0x04, 0x2f
        /*0002*/ 	.short	(.L_2 - .L_1)
	.align		4
.L_1:
        /*0004*/ 	.word	index@(_Z16blake2b_compressPmPKhS_S_m)
        /*0008*/ 	.word	0x00000060


	//----- nvinfo : EIATTR_FRAME_SIZE
	.align		4
.L_2:
        /*000c*/ 	.byte	0x04, 0x11
        /*000e*/ 	.short	(.L_4 - .L_3)
	.align		4
.L_3:
        /*0010*/ 	.word	index@(_Z16blake2b_compressPmPKhS_S_m)
        /*0014*/ 	.word	0x00000000


	//----- nvinfo : EIATTR_MIN_STACK_SIZE
	.align		4
.L_4:
        /*0018*/ 	.byte	0x04, 0x12
        /*001a*/ 	.short	(.L_6 - .L_5)
	.align		4
.L_5:
        /*001c*/ 	.word	index@(_Z16blake2b_compressPmPKhS_S_m)
        /*0020*/ 	.word	0x00000000
.L_6:


//--------------------- .nv.compat                --------------------------
	.section	.nv.compat,"",@"SHT_CUDA_COMPAT_INFO"
	.align	4
        /*0000*/ 	.byte	0x02, 0x09, 0x00, 0x00, 0x02, 0x02, 0x01, 0x00, 0x02, 0x05, 0x05, 0x00, 0x03, 0x07, 0x01, 0x01
        /*0010*/ 	.byte	0x02, 0x03, 0x00, 0x00, 0x02, 0x06, 0x01, 0x00, 0x04, 0x0b, 0x08, 0x00, 0x09, 0x00, 0x00, 0x00
        /*0020*/ 	.byte	0x00, 0x00, 0x00, 0x00


//--------------------- .nv.info._Z16blake2b_compressPmPKhS_S_m --------------------------
	.section	.nv.info._Z16blake2b_compressPmPKhS_S_m,"",@"SHT_CUDA_INFO"
	.sectionflags	@""
	.align	4


	//----- nvinfo : EIATTR_CUDA_API_VERSION
	.align		4
        /*0000*/ 	.byte	0x04, 0x37
        /*0002*/ 	.short	(.L_8 - .L_7)
.L_7:
        /*0004*/ 	.word	0x00000082


	//----- nvinfo : EIATTR_KPARAM_INFO
	.align		4
.L_8:
        /*0008*/ 	.byte	0x04, 0x17
        /*000a*/ 	.short	(.L_10 - .L_9)
.L_9:
        /*000c*/ 	.word	0x00000000
        /*0010*/ 	.short	0x0004
        /*0012*/ 	.short	0x0020
        /*0014*/ 	.byte	0x00, 0xf0, 0x21, 0x00


	//----- nvinfo : EIATTR_KPARAM_INFO
	.align		4
.L_10:
        /*0018*/ 	.byte	0x04, 0x17
        /*001a*/ 	.short	(.L_12 - .L_11)
.L_11:
        /*001c*/ 	.word	0x00000000
        /*0020*/ 	.short	0x0003
        /*0022*/ 	.short	0x0018
        /*0024*/ 	.byte	0x00, 0xf5, 0x21, 0x00


	//----- nvinfo : EIATTR_KPARAM_INFO
	.align		4
.L_12:
        /*0028*/ 	.byte	0x04, 0x17
        /*002a*/ 	.short	(.L_14 - .L_13)
.L_13:
        /*002c*/ 	.word	0x00000000
        /*0030*/ 	.short	0x0002
        /*0032*/ 	.short	0x0010
        /*0034*/ 	.byte	0x00, 0xf5, 0x21, 0x00


	//----- nvinfo : EIATTR_KPARAM_INFO
	.align		4
.L_14:
        /*0038*/ 	.byte	0x04, 0x17
        /*003a*/ 	.short	(.L_16 - .L_15)
.L_15:
        /*003c*/ 	.word	0x00000000
        /*0040*/ 	.short	0x0001
        /*0042*/ 	.short	0x0008
        /*0044*/ 	.byte	0x00, 0xf5, 0x21, 0x00


	//----- nvinfo : EIATTR_KPARAM_INFO
	.align		4
.L_16:
        /*0048*/ 	.byte	0x04, 0x17
        /*004a*/ 	.short	(.L_18 - .L_17)
.L_17:
        /*004c*/ 	.word	0x00000000
        /*0050*/ 	.short	0x0000
        /*0052*/ 	.short	0x0000
        /*0054*/ 	.byte	0x00, 0xf5, 0x21, 0x00


	//----- nvinfo : EIATTR_SPARSE_MMA_MASK
	.align		4
.L_18:
        /*0058*/ 	.byte	0x03, 0x50
        /*005a*/ 	.short	0x0000


	//----- nvinfo : EIATTR_MAXREG_COUNT
	.align		4
        /*005c*/ 	.byte	0x03, 0x1b
        /*005e*/ 	.short	0x00ff


	//----- nvinfo : EIATTR_MERCURY_ISA_VERSION
	.align		4
        /*0060*/ 	.byte	0x03, 0x5f
        /*0062*/ 	.short	0x0101


	//----- nvinfo : EIATTR_VRC_CTA_INIT_COUNT
	.align		4
        /*0064*/ 	.byte	0x02, 0x4a
	.zero		1
	.zero		1


	//----- nvinfo : EIATTR_EXIT_INSTR_OFFSETS
	.align		4
        /*0068*/ 	.byte	0x04, 0x1c
        /*006a*/ 	.short	(.L_20 - .L_19)


	//   ....[0]....
.L_19:
        /*006c*/ 	.word	0x00000080


	//   ....[1]....
        /*0070*/ 	.word	0x00008980


	//----- nvinfo : EIATTR_CRS_STACK_SIZE
	.align		4
.L_20:
        /*0074*/ 	.byte	0x04, 0x1e
        /*0076*/ 	.short	(.L_22 - .L_21)
.L_21:
        /*0078*/ 	.word	0x00000000


	//----- nvinfo : EIATTR_CBANK_PARAM_SIZE
	.align		4
.L_22:
        /*007c*/ 	.byte	0x03, 0x19
        /*007e*/ 	.short	0x0028


	//----- nvinfo : EIATTR_PARAM_CBANK
	.align		4
        /*0080*/ 	.byte	0x04, 0x0a
        /*0082*/ 	.short	(.L_24 - .L_23)
	.align		4
.L_23:
        /*0084*/ 	.word	index@(.nv.constant0._Z16blake2b_compressPmPKhS_S_m)
        /*0088*/ 	.short	0x0380
        /*008a*/ 	.short	0x0028


	//----- nvinfo : EIATTR_SW_WAR
	.align		4
.L_24:
        /*008c*/ 	.byte	0x04, 0x36
        /*008e*/ 	.short	(.L_26 - .L_25)
.L_25:
        /*0090*/ 	.word	0x00000008
.L_26:


//--------------------- .nv.callgraph             --------------------------
	.section	.nv.callgraph,"",@"SHT_CUDA_CALLGRAPH"
	.align	4
	.sectionentsize	8
	.align		4
        /*0000*/ 	.word	0x00000000
	.align		4
        /*0004*/ 	.word	0xffffffff
	.align		4
        /*0008*/ 	.word	0x00000000
	.align		4
        /*000c*/ 	.word	0xfffffffe
	.align		4
        /*0010*/ 	.word	0x00000000
	.align		4
        /*0014*/ 	.word	0xfffffffd
	.align		4
        /*0018*/ 	.word	0x00000000
	.align		4
        /*001c*/ 	.word	0xfffffffc


//--------------------- .nv.constant3             --------------------------
	.section	.nv.constant3,"a",@progbits
	.align	8
.nv.constant3:
	.type		blake2b_IV,@object
	.size		blake2b_IV,(.L_0 - blake2b_IV)
blake2b_IV:
        /*0000*/ 	.byte	0x08, 0xc9, 0xbc, 0xf3, 0x67, 0xe6, 0x09, 0x6a, 0x3b, 0xa7, 0xca, 0x84, 0x85, 0xae, 0x67, 0xbb
        /*0010*/ 	.byte	0x2b, 0xf8, 0x94, 0xfe, 0x72, 0xf3, 0x6e, 0x3c, 0xf1, 0x36, 0x1d, 0x5f, 0x3a, 0xf5, 0x4f, 0xa5
        /*0020*/ 	.byte	0xd1, 0x82, 0xe6, 0xad, 0x7f, 0x52, 0x0e, 0x51, 0x1f, 0x6c, 0x3e, 0x2b, 0x8c, 0x68, 0x05, 0x9b
        /*0030*/ 	.byte	0x6b, 0xbd, 0x41, 0xfb, 0xab, 0xd9, 0x83, 0x1f, 0x79, 0x21, 0x7e, 0x13, 0x19, 0xcd, 0xe0, 0x5b
.L_0:


//--------------------- .text._Z16blake2b_compressPmPKhS_S_m --------------------------
	.section	.text._Z16blake2b_compressPmPKhS_S_m,"ax",@progbits
	.align	128
        .global         _Z16blake2b_compressPmPKhS_S_m
        .type           _Z16blake2b_compressPmPKhS_S_m,@function
        .size           _Z16blake2b_compressPmPKhS_S_m,(.L_x_3 - _Z16blake2b_compressPmPKhS_S_m)
        .other          _Z16blake2b_compressPmPKhS_S_m,@"STO_CUDA_ENTRY STV_DEFAULT"
_Z16blake2b_compressPmPKhS_S_m:
.text._Z16blake2b_compressPmPKhS_S_m:
[----:B------:R-:W-:Y:S01]  /*0000*/  LDC R1, c[0x0][0x37c] ;  /* 0x0000df00ff017b82 */ /* 0x000fe20000000800 */
[----:B------:R-:W0:Y:S07]  /*0010*/  S2R R54, SR_TID.X ;  /* 0x0000000000367919 */ /* 0x000e2e0000002100 */
[----:B------:R-:W0:Y:S01]  /*0020*/  S2UR UR4, SR_CTAID.X ;  /* 0x00000000000479c3 */ /* 0x000e220000002500 */
[----:B------:R-:W1:Y:S07]  /*0030*/  LDCU.64 UR8, c[0x0][0x3a0] ;  /* 0x00007400ff0877ac */ /* 0x000e6e0008000a00 */
[----:B------:R-:W0:Y:S02]  /*0040*/  LDC R57, c[0x0][0x360] ;  /* 0x0000d800ff397b82 */ /* 0x000e240000000800 */
[----:B0-----:R-:W-:-:S05]  /*0050*/  IMAD R54, R57, UR4, R54 ;  /* 0x0000000439367c24 */ /* 0x001fca000f8e0236 */
[----:B-1----:R-:W-:-:S04]  /*0060*/  ISETP.GE.U32.AND P0, PT, R54, UR8, PT ;  /* 0x0000000836007c0c */ /* 0x002fc8000bf06070 */
[----:B------:R-:W-:-:S13]  /*0070*/  ISETP.GE.U32.AND.EX P0, PT, RZ, UR9, PT, P0 ;  /* 0x00000009ff007c0c */ /* 0x000fda000bf06100 */
[----:B------:R-:W-:Y:S05]  /*0080*/  @P0 EXIT ;  /* 0x000000000000094d */ /* 0x000fea0003800000 */
[----:B------:R-:W0:Y:S01]  /*0090*/  LDC.64 R2, c[0x0][0x380] ;  /* 0x0000e000ff027b82 */ /* 0x000e220000000a00 */
[----:B------:R-:W0:Y:S01]  /*00a0*/  LDCU.64 UR4, c[0x0][0x358] ;  /* 0x00006b00ff0477ac */ /* 0x000e220008000a00 */
[----:B------:R-:W1:Y:S01]  /*00b0*/  LDCU UR6, c[0x0][0x370] ;  /* 0x00006e00ff0677ac */ /* 0x000e620008000800 */
[----:B------:R-:W2:Y:S01]  /*00c0*/  LDCU.64 UR10, c[0x0][0x388] ;  /* 0x00007100ff0a77ac */ /* 0x000ea20008000a00 */
[----:B------:R-:W3:Y:S01]  /*00d0*/  LDCU.128 UR12, c[0x3][0x20] ;  /* 0x00c00400ff0c77ac */ /* 0x000ee20008000c00 */
[----:B------:R-:W4:Y:S01]  /*00e0*/  LDCU.128 UR16, c[0x3][0x30] ;  /* 0x00c00600ff1077ac */ /* 0x000f220008000c00 */
[----:B------:R-:W0:Y:S02]  /*00f0*/  LDCU.128 UR20, c[0x3][URZ] ;  /* 0x00c00000ff1477ac */ /* 0x000e240008000c00 */
[----:B0-----:R0:W5:Y:S01]  /*0100*/  LDG.E.64 R8, desc[UR4][R2.64] ;  /* 0x0000000402087981 */ /* 0x001162000c1e1b00 */
[----:B------:R-:W0:Y:S03]  /*0110*/  LDCU.128 UR24, c[0x3][0x10] ;  /* 0x00c00200ff1877ac */ /* 0x000e260008000c00 */
[----:B------:R0:W5:Y:S04]  /*0120*/  LDG.E.64 R10, desc[UR4][R2.64+0x8] ;  /* 0x00000804020a7981 */ /* 0x000168000c1e1b00 */
[----:B------:R0:W5:Y:S04]  /*0130*/  LDG.E.64 R4, desc[UR4][R2.64+0x10] ;  /* 0x0000100402047981 */ /* 0x000168000c1e1b00 */
[----:B------:R0:W5:Y:S04]  /*0140*/  LDG.E.64 R6, desc[UR4][R2.64+0x18] ;  /* 0x0000180402067981 */ /* 0x000168000c1e1b00 */
[----:B------:R0:W5:Y:S04]  /*0150*/  LDG.E.64 R18, desc[UR4][R2.64+0x20] ;  /* 0x0000200402127981 */ /* 0x000168000c1e1b00 */
[----:B------:R0:W5:Y:S04]  /*0160*/  LDG.E.64 R16, desc[UR4][R2.64+0x28] ;  /* 0x0000280402107981 */ /* 0x000168000c1e1b00 */
[----:B------:R0:W5:Y:S04]  /*0170*/  LDG.E.64 R14, desc[UR4][R2.64+0x30] ;  /* 0x00003004020e7981 */ /* 0x000168000c1e1b00 */
[----:B------:R0:W5:Y:S01]  /*0180*/  LDG.E.64 R12, desc[UR4][R2.64+0x38] ;  /* 0x00003804020c7981 */ /* 0x000162000c1e1b00 */
[----:B------:R-:W-:Y:S01]  /*0190*/  BSSY.RECONVERGENT B0, `(.L_x_0) ;  /* 0x000087e000007945 */ /* 0x000fe20003800200 */
[----:B------:R-:W-:-:S02]  /*01a0*/  IMAD.MOV.U32 R55, RZ, RZ, RZ ;  /* 0x000000ffff377224 */ /* 0x000fc400078e00ff */
[----:B-1234-:R-:W-:-:S07]  /*01b0*/  IMAD R57, R57, UR6, RZ ;  /* 0x0000000639397c24 */ /* 0x01efce000f8e02ff */
.L_x_1:
[----:B------:R-:W1:Y:S01]  /*01c0*/  LDC.64 R26, c[0x0][0x390] ;  /* 0x0000e400ff1a7b82 */ /* 0x000e620000000a00 */
[----:B------:R-:W-:-:S04]  /*01d0*/  LEA R60, P0, R54, UR10, 0x7 ;  /* 0x0000000a363c7c11 */ /* 0x000fc8000f8038ff */
[----:B------:R-:W-:-:S05]  /*01e0*/  LEA.HI.X R61, R54, UR11, R55, 0x7, P0 ;  /* 0x0000000b363d7c11 */ /* 0x000fca00080f3c37 */
[----:B------:R-:W2:Y:S04]  /*01f0*/  LDG.E.64 R32, desc[UR4][R60.64] ;  /* 0x000000043c207981 */ /* 0x000ea8000c1e1b00 */
[----:B------:R-:W3:Y:S04]  /*0200*/  LDG.E.64 R50, desc[UR4][R60.64+0x10] ;  /* 0x000010043c327981 */ /* 0x000ee8000c1e1b00 */
[----:B------:R-:W4:Y:S01]  /*0210*/  LDG.E.64 R24, desc[UR4][R60.64+0x8] ;  /* 0x000008043c187981 */ /* 0x000f22000c1e1b00 */
[----:B------:R-:W0:Y:S03]  /*0220*/  LDC.64 R66, c[0x0][0x398] ;  /* 0x0000e600ff427b82 */ /* 0x000e260000000a00 */
[----:B------:R-:W4:Y:S04]  /*0230*/  LDG.E.64 R20, desc[UR4][R60.64+0x18] ;  /* 0x000018043c147981 */ /* 0x000f28000c1e1b00 */
[----:B-1----:R-:W3:Y:S04]  /*0240*/  LDG.E.64 R64, desc[UR4][R26.64] ;  /* 0x000000041a407981 */ /* 0x002ee8000c1e1b00 */
[----:B------:R-:W4:Y:S04]  /*0250*/  LDG.E.64 R52, desc[UR4][R26.64+0x8] ;  /* 0x000008041a347981 */ /* 0x000f28000c1e1b00 */
[----:B------:R-:W4:Y:S04]  /*0260*/  LDG.E.64 R48, desc[UR4][R60.64+0x20] ;  /* 0x000020043c307981 */ /* 0x000f28000c1e1b00 */
[----:B------:R-:W4:Y:S04]  /*0270*/  LDG.E.64 R36, desc[UR4][R60.64+0x30] ;  /* 0x000030043c247981 */ /* 0x000f28000c1e1b00 */
[----:B------:R-:W4:Y:S04]  /*0280*/  LDG.E.64 R22, desc[UR4][R60.64+0x28] ;  /* 0x000028043c167981 */ /* 0x000f28000c1e1b00 */
[----:B0-----:R-:W4:Y:S04]  /*0290*/  LDG.E.64 R62, desc[UR4][R66.64] ;  /* 0x00000004423e7981 */ /* 0x001f28000c1e1b00 */
[----:B------:R0:W4:Y:S04]  /*02a0*/  LDG.E.64 R58, desc[UR4][R66.64+0x8] ;  /* 0x00000804423a7981 */ /* 0x000128000c1e1b00 */
[----:B------:R-:W4:Y:S04]  /*02b0*/  LDG.E.64 R38, desc[UR4][R60.64+0x38] ;  /* 0x000038043c267981 */ /* 0x000f28000c1e1b00 */
[----:B------:R-:W4:Y:S04]  /*02c0*/  LDG.E.64 R46, desc[UR4][R60.64+0x40] ;  /* 0x000040043c2e7981 */ /* 0x000f28000c1e1b00 */
[----:B------:R-:W4:Y:S04]  /*02d0*/  LDG.E.64 R44, desc[UR4][R60.64+0x50] ;  /* 0x000050043c2c7981 */ /* 0x000f28000c1e1b00 */
[----:B------:R-:W4:Y:S04]  /*02e0*/  LDG.E.64 R42, desc[UR4][R60.64+0x60] ;  /* 0x000060043c2a7981 */ /* 0x000f28000c1e1b00 */
[----:B------:R-:W4:Y:S04]  /*02f0*/  LDG.E.64 R30, desc[UR4][R60.64+0x48] ;  /* 0x000048043c1e7981 */ /* 0x000f28000c1e1b00 */
[----:B------:R-:W4:Y:S04]  /*0300*/  LDG.E.64 R34, desc[UR4][R60.64+0x70] ;  /* 0x000070043c227981 */ /* 0x000f28000c1e1b00 */
[----:B------:R-:W4:Y:S04]  /*0310*/  LDG.E.64 R26, desc[UR4][R60.64+0x58] ;  /* 0x000058043c1a7981 */ /* 0x000f28000c1e1b00 */
[----:B------:R-:W4:Y:S04]  /*0320*/  LDG.E.64 R40, desc[UR4][R60.64+0x68] ;  /* 0x000068043c287981 */ /* 0x000f28000c1e1b00 */
[----:B------:R1:W4:Y:S01]  /*0330*/  LDG.E.64 R28, desc[UR4][R60.64+0x78] ;  /* 0x000078043c1c7981 */ /* 0x000322000c1e1b00 */
[----:B--2--5:R-:W-:-:S04]  /*0340*/  IADD3 R69, P0, P1, R32, R18, R8 ;  /* 0x0000001220457210 */ /* 0x024fc8000791e008 */
[----:B------:R-:W-:-:S04]  /*0350*/  IADD3.X R85, PT, PT, R33, R19, R9, P0, P1 ;  /* 0x0000001321557210 */ /* 0x000fc800007e2409 */
[----:B---3--:R-:W-:Y:S02]  /*0360*/  LOP3.LUT R68, R85, UR13, R65, 0x96, !PT ;  /* 0x0000000d55447c12 */ /* 0x008fe4000f8e9641 */
[----:B------:R-:W-:Y:S02]  /*0370*/  LOP3.LUT R56, R69, UR12, R64, 0x96, !PT ;  /* 0x0000000c45387c12 */ /* 0x000fe4000f8e9640 */
[----:B------:R-:W-:-:S04]  /*0380*/  IADD3 R75, P0, PT, R68, UR20, RZ ;  /* 0x00000014444b7c10 */ /* 0x000fc8000ff1e0ff */
[----:B0-----:R-:W-:Y:S02]  /*0390*/  IADD3.X R66, PT, PT, R56, UR21, RZ, P0, !PT ;  /* 0x0000001538427c10 */ /* 0x001fe400087fe4ff */
[----:B------:R-:W-:Y:S02]  /*03a0*/  IADD3 R65, P0, P1, R50, R16, R10 ;  /* 0x0000001032417210 */ /* 0x000fe4000791e00a */
[----:B------:R-:W-:Y:S02]  /*03b0*/  LOP3.LUT R0, R18, R75, RZ, 0x3c, !PT ;  /* 0x0000004b12007212 */ /* 0x000fe400078e3cff */
[----:B------:R-:W-:Y:S02]  /*03c0*/  LOP3.LUT R67, R19, R66, RZ, 0x3c, !PT ;  /* 0x0000004213437212 */ /* 0x000fe400078e3cff */
[----:B------:R-:W-:Y:S02]  /*03d0*/  IADD3.X R73, PT, PT, R51, R17, R11, P0, P1 ;  /* 0x0000001133497210 */ /* 0x000fe400007e240b */
[----:B------:R-:W-:-:S02]  /*03e0*/  SHF.L.W.U32.HI R64, R0, 0x8, R67 ;  /* 0x0000000800407819 */ /* 0x000fc40000010e43 */
[----:B----4-:R-:W-:Y:S02]  /*03f0*/  LOP3.LUT R71, R73, UR15, R53, 0x96, !PT ;  /* 0x0000000f49477c12 */ /* 0x010fe4000f8e9635 */
[----:B------:R-:W-:Y:S02]  /*0400*/  SHF.L.W.U32.HI R0, R67, 0x8, R0 ;  /* 0x0000000843007819 */ /* 0x000fe40000010e00 */
[----:B------:R-:W-:Y:S02]  /*0410*/  IADD3 R69, P0, P1, R24, R69, R64 ;  /* 0x0000004518457210 */ /* 0x000fe4000791e040 */
[----:B------:R-:W-:Y:S02]  /*0420*/  LOP3.LUT R67, R65, UR14, R52, 0x96, !PT ;  /* 0x0000000e41437c12 */ /* 0x000fe4000f8e9634 */
[----:B------:R-:W-:Y:S02]  /*0430*/  IADD3 R81, P2, PT, R71, UR22, RZ ;  /* 0x0000001647517c10 */ /* 0x000fe4000ff5e0ff */
[----:B------:R-:W-:-:S02]  /*0440*/  IADD3.X R85, PT, PT, R25, R85, R0, P0, P1 ;  /* 0x0000005519557210 */ /* 0x000fc400007e2400 */
[----:B------:R-:W-:Y:S02]  /*0450*/  IADD3.X R91, PT, PT, R67, UR23, RZ, P2, !PT ;  /* 0x00000017435b7c10 */ /* 0x000fe400097fe4ff */
[----:B------:R-:W-:Y:S02]  /*0460*/  LOP3.LUT R83, R68, R69, RZ, 0x3c, !PT ;  /* 0x0000004544537212 */ /* 0x000fe400078e3cff */
[----:B------:R-:W-:Y:S02]  /*0470*/  LOP3.LUT R52, R56, R85, RZ, 0x3c, !PT ;  /* 0x0000005538347212 */ /* 0x000fe400078e3cff */
[----:B------:R-:W-:Y:S02]  /*0480*/  LOP3.LUT R72, R16, R81, RZ, 0x3c, !PT ;  /* 0x0000005110487212 */ /* 0x000fe400078e3cff */
[----:B------:R-:W-:Y:S02]  /*0490*/  LOP3.LUT R53, R17, R91, RZ, 0x3c, !PT ;  /* 0x0000005b11357212 */ /* 0x000fe400078e3cff */
[----:B------:R-:W-:-:S02]  /*04a0*/  SHF.L.W.U32.HI R56, R83, 0x10, R52 ;  /* 0x0000001053387819 */ /* 0x000fc40000010e34 */
[----:B------:R-:W-:Y:S02]  /*04b0*/  SHF.L.W.U32.HI R70, R72, 0x8, R53 ;  /* 0x0000000848467819 */ /* 0x000fe40000010e35 */
[----:B------:R-:W-:Y:S02]  /*04c0*/  SHF.L.W.U32.HI R83, R52, 0x10, R83 ;  /* 0x0000001034537819 */ /* 0x000fe40000010e53 */
[----:B-1----:R-:W-:Y:S02]  /*04d0*/  IADD3 R61, P0, PT, R56, R75, RZ ;  /* 0x0000004b383d7210 */ /* 0x002fe40007f1e0ff */
[----:B------:R-:W-:Y:S02]  /*04e0*/  SHF.L.W.U32.HI R72, R53, 0x8, R72 ;  /* 0x0000000835487819 */ /* 0x000fe40000010e48 */
[----:B------:R-:W-:Y:S01]  /*04f0*/  IADD3 R60, P1, P2, R20, R65, R70 ;  /* 0x00000041143c7210 */ /* 0x000fe20007a3e046 */
[----:B------:R-:W-:Y:S01]  /*0500*/  IMAD.X R65, R83, 0x1, R66, P0 ;  /* 0x0000000153417824 */ /* 0x000fe200000e0642 */
[----:B------:R-:W-:-:S02]  /*0510*/  LOP3.LUT R52, R64, R61, RZ, 0x3c, !PT ;  /* 0x0000003d40347212 */ /* 0x000fc400078e3cff */
[----:B------:R-:W-:Y:S02]  /*0520*/  IADD3.X R80, PT, PT, R21, R73, R72, P1, P2 ;  /* 0x0000004915507210 */ /* 0x000fe40000fe4448 */
[----:B------:R-:W-:Y:S02]  /*0530*/  LOP3.LUT R53, R0, R65, RZ, 0x3c, !PT ;  /* 0x0000004100357212 */ /* 0x000fe400078e3cff */
[----:B------:R-:W-:Y:S02]  /*0540*/  IADD3 R77, P0, P1, R48, R14, R4 ;  /* 0x0000000e304d7210 */ /* 0x000fe4000791e004 */
[----:B------:R-:W-:Y:S02]  /*0550*/  LOP3.LUT R74, R71, R60, RZ, 0x3c, !PT ;  /* 0x0000003c474a7212 */ /* 0x000fe400078e3cff */
[----:B------:R-:W-:Y:S02]  /*0560*/  LOP3.LUT R67, R67, R80, RZ, 0x3c, !PT ;  /* 0x0000005043437212 */ /* 0x000fe400078e3cff */
[----:B------:R-:W-:-:S02]  /*0570*/  SHF.L.W.U32.HI R0, R52, 0x1, R53 ;  /* 0x0000000134007819 */ /* 0x000fc40000010e35 */
[----:B------:R-:W-:Y:S02]  /*0580*/  SHF.L.W.U32.HI R52, R53, 0x1, R52 ;  /* 0x0000000135347819 */ /* 0x000fe40000010e34 */
[----:B------:R-:W-:Y:S02]  /*0590*/  IADD3.X R53, PT, PT, R49, R15, R5, P0, P1 ;  /* 0x0000000f31357210 */ /* 0x000fe400007e2405 */
[----:B------:R-:W-:Y:S02]  /*05a0*/  SHF.L.W.U32.HI R76, R67, 0x10, R74 ;  /* 0x00000010434c7819 */ /* 0x000fe40000010e4a */
[----:B------:R-:W-:Y:S02]  /*05b0*/  SHF.L.W.U32.HI R74, R74, 0x10, R67 ;  /* 0x000000104a4a7819 */ /* 0x000fe40000010e43 */
[----:B------:R-:W-:Y:S02]  /*05c0*/  IADD3 R67, P1, P2, R36, R12, R6 ;  /* 0x0000000c24437210 */ /* 0x000fe40007a3e006 */
[----:B------:R-:W-:-:S02]  /*05d0*/  LOP3.LUT R64, R53, UR17, R63, 0x96, !PT ;  /* 0x0000001135407c12 */ /* 0x000fc4000f8e963f */
[----:B------:R-:W-:Y:S02]  /*05e0*/  IADD3.X R71, PT, PT, R37, R13, R7, P1, P2 ;  /* 0x0000000d25477210 */ /* 0x000fe40000fe4407 */
[----:B------:R-:W-:Y:S02]  /*05f0*/  LOP3.LUT R68, R77, UR16, R62, 0x96, !PT ;  /* 0x000000104d447c12 */ /* 0x000fe4000f8e963e */
[----:B------:R-:W-:Y:S02]  /*0600*/  IADD3 R81, P0, PT, R74, R81, RZ ;  /* 0x000000514a517210 */ /* 0x000fe40007f1e0ff */
[----:B------:R-:W-:Y:S02]  /*0610*/  IADD3 R87, P1, PT, R64, UR24, RZ ;  /* 0x0000001840577c10 */ /* 0x000fe4000ff3e0ff */
[----:B------:R-:W-:Y:S01]  /*0620*/  LOP3.LUT R66, R71, UR19, R59, 0x96, !PT ;  /* 0x0000001347427c12 */ /* 0x000fe2000f8e963b */
[----:B------:R-:W-:Y:S01]  /*0630*/  IMAD.X R91, R76, 0x1, R91, P0 ;  /* 0x000000014c5b7824 */ /* 0x000fe200000e065b */
[----:B------:R-:W-:-:S02]  /*0640*/  IADD3.X R79, PT, PT, R68, UR25, RZ, P1, !PT ;  /* 0x00000019444f7c10 */ /* 0x000fc40008ffe4ff */
[----:B------:R-:W-:Y:S02]  /*0650*/  LOP3.LUT R62, R67, UR18, R58, 0x96, !PT ;  /* 0x00000012433e7c12 */ /* 0x000fe4000f8e963a */
[----:B------:R-:W-:Y:S02]  /*0660*/  IADD3 R93, P0, PT, R66, UR26, RZ ;  /* 0x0000001a425d7c10 */ /* 0x000fe4000ff1e0ff */
[----:B------:R-:W-:Y:S02]  /*0670*/  LOP3.LUT R63, R14, R87, RZ, 0x3c, !PT ;  /* 0x000000570e3f7212 */ /* 0x000fe400078e3cff */
[----:B------:R-:W-:Y:S02]  /*0680*/  LOP3.LUT R58, R15, R79, RZ, 0x3c, !PT ;  /* 0x0000004f0f3a7212 */ /* 0x000fe400078e3cff */
[----:B------:R-:W-:Y:S02]  /*0690*/  IADD3.X R89, PT, PT, R62, UR27, RZ, P0, !PT ;  /* 0x0000001b3e597c10 */ /* 0x000fe400087fe4ff */
[----:B------:R-:W-:-:S02]  /*06a0*/  SHF.L.W.U32.HI R59, R58, 0x8, R63 ;  /* 0x000000083a3b7819 */ /* 0x000fc40000010e3f */
[----:B------:R-:W-:Y:S02]  /*06b0*/  SHF.L.W.U32.HI R63, R63, 0x8, R58 ;  /* 0x000000083f3f7819 */ /* 0x000fe40000010e3a */
[----:B------:R-:W-:Y:S02]  /*06c0*/  LOP3.LUT R78, R12, R93, RZ, 0x3c, !PT ;  /* 0x0000005d0c4e7212 */ /* 0x000fe400078e3cff */
[----:B------:R-:W-:Y:S02]  /*06d0*/  LOP3.LUT R58, R13, R89, RZ, 0x3c, !PT ;  /* 0x000000590d3a7212 */ /* 0x000fe400078e3cff */
[----:B------:R-:W-:Y:S02]  /*06e0*/  LOP3.LUT R75, R72, R91, RZ, 0x3c, !PT ;  /* 0x0000005b484b7212 */ /* 0x000fe400078e3cff */
[----:B------:R-:W-:Y:S02]  /*06f0*/  IADD3 R77, P0, P1, R22, R77, R63 ;  /* 0x0000004d164d7210 */ /* 0x000fe4000791e03f */
[----:B------:R-:W-:-:S02]  /*0700*/  SHF.L.W.U32.HI R72, R58, 0x8, R78 ;  /* 0x000000083a487819 */ /* 0x000fc40000010e4e */
[----:B------:R-:W-:Y:S02]  /*0710*/  SHF.L.W.U32.HI R78, R78, 0x8, R58 ;  /* 0x000000084e4e7819 */ /* 0x000fe40000010e3a */
[----:B------:R-:W-:Y:S02]  /*0720*/  IADD3.X R53, PT, PT, R23, R53, R59, P0, P1 ;  /* 0x0000003517357210 */ /* 0x000fe400007e243b */
[----:B------:R-:W-:Y:S02]  /*0730*/  LOP3.LUT R70, R70, R81, RZ, 0x3c, !PT ;  /* 0x0000005146467212 */ /* 0x000fe400078e3cff */
[----:B------:R-:W-:Y:S02]  /*0740*/  IADD3 R67, P0, P1, R38, R67, R78 ;  /* 0x0000004326437210 */ /* 0x000fe4000791e04e */
[----:B------:R-:W-:Y:S02]  /*0750*/  LOP3.LUT R58, R64, R77, RZ, 0x3c, !PT ;  /* 0x0000004d403a7212 */ /* 0x000fe400078e3cff */
[----:B------:R-:W-:-:S02]  /*0760*/  LOP3.LUT R68, R68, R53, RZ, 0x3c, !PT ;  /* 0x0000003544447212 */ /* 0x000fc400078e3cff */
[----:B------:R-:W-:Y:S02]  /*0770*/  SHF.L.W.U32.HI R73, R70, 0x1, R75 ;  /* 0x0000000146497819 */ /* 0x000fe40000010e4b */
[----:B------:R-:W-:Y:S02]  /*0780*/  IADD3.X R71, PT, PT, R39, R71, R72, P0, P1 ;  /* 0x0000004727477210 */ /* 0x000fe400007e2448 */
[----:B------:R-:W-:Y:S02]  /*0790*/  SHF.L.W.U32.HI R75, R75, 0x1, R70 ;  /* 0x000000014b4b7819 */ /* 0x000fe40000010e46 */
[----:B------:R-:W-:Y:S02]  /*07a0*/  SHF.L.W.U32.HI R70, R68, 0x10, R58 ;  /* 0x0000001044467819 */ /* 0x000fe40000010e3a */
[----:B------:R-:W-:Y:S02]  /*07b0*/  SHF.L.W.U32.HI R58, R58, 0x10, R68 ;  /* 0x000000103a3a7819 */ /* 0x000fe40000010e44 */
[----:B------:R-:W-:-:S02]  /*07c0*/  LOP3.LUT R66, R66, R67, RZ, 0x3c, !PT ;  /* 0x0000004342427212 */ /* 0x000fc400078e3cff */
[----:B------:R-:W-:Y:S02]  /*07d0*/  LOP3.LUT R68, R62, R71, RZ, 0x3c, !PT ;  /* 0x000000473e447212 */ /* 0x000fe400078e3cff */
[----:B------:R-:W-:Y:S02]  /*07e0*/  IADD3 R62, P0, PT, R58, R87, RZ ;  /* 0x000000573a3e7210 */ /* 0x000fe40007f1e0ff */
[----:B------:R-:W-:Y:S02]  /*07f0*/  SHF.L.W.U32.HI R64, R68, 0x10, R66 ;  /* 0x0000001044407819 */ /* 0x000fe40000010e42 */
[----:B------:R-:W-:Y:S01]  /*0800*/  SHF.L.W.U32.HI R68, R66, 0x10, R68 ;  /* 0x0000001042447819 */ /* 0x000fe20000010e44 */
[----:B------:R-:W-:-:S03]  /*0810*/  IMAD.X R66, R70, 0x1, R79, P0 ;  /* 0x0000000146427824 */ /* 0x000fc600000e064f */
[----:B------:R-:W-:Y:S02]  /*0820*/  IADD3 R93, P0, PT, R68, R93, RZ ;  /* 0x0000005d445d7210 */ /* 0x000fe40007f1e0ff */
[----:B------:R-:W-:Y:S02]  /*0830*/  LOP3.LUT R63, R63, R62, RZ, 0x3c, !PT ;  /* 0x0000003e3f3f7212 */ /* 0x000fe400078e3cff */
[----:B------:R-:W-:Y:S01]  /*0840*/  LOP3.LUT R82, R59, R66, RZ, 0x3c, !PT ;  /* 0x000000423b527212 */ /* 0x000fe200078e3cff */
[----:B------:R-:W-:Y:S01]  /*0850*/  IMAD.X R89, R64, 0x1, R89, P0 ;  /* 0x0000000140597824 */ /* 0x000fe200000e0659 */
[----:B------:R-:W-:Y:S02]  /*0860*/  IADD3 R69, P0, P1, R46, R75, R69 ;  /* 0x0000004b2e457210 */ /* 0x000fe4000791e045 */
[----:B------:R-:W-:Y:S02]  /*0870*/  SHF.L.W.U32.HI R59, R63, 0x1, R82 ;  /* 0x000000013f3b7819 */ /* 0x000fe40000010e52 */
[----:B------:R-:W-:-:S02]  /*0880*/  SHF.L.W.U32.HI R63, R82, 0x1, R63 ;  /* 0x00000001523f7819 */ /* 0x000fc40000010e3f */
[----:B------:R-:W-:Y:S02]  /*0890*/  IADD3.X R85, PT, PT, R47, R73, R85, P0, P1 ;  /* 0x000000492f557210 */ /* 0x000fe400007e2455 */
[----:B------:R-:W-:Y:S02]  /*08a0*/  IADD3 R60, P1, P2, R44, R63, R60 ;  /* 0x0000003f2c3c7210 */ /* 0x000fe40007a3e03c */
[----:B------:R-:W-:Y:S02]  /*08b0*/  LOP3.LUT R87, R64, R85, RZ, 0x3c, !PT ;  /* 0x0000005540577212 */ /* 0x000fe400078e3cff */
[----:B------:R-:W-:Y:S02]  /*08c0*/  LOP3.LUT R78, R78, R93, RZ, 0x3c, !PT ;  /* 0x0000005d4e4e7212 */ /* 0x000fe400078e3cff */
[----:B------:R-:W-:Y:S02]  /*08d0*/  LOP3.LUT R79, R72, R89, RZ, 0x3c, !PT ;  /* 0x00000059484f7212 */ /* 0x000fe400078e3cff */
[----:B------:R-:W-:-:S02]  /*08e0*/  IADD3.X R80, PT, PT, R45, R59, R80, P1, P2 ;  /* 0x0000003b2d507210 */ /* 0x000fc40000fe4450 */
[----:B------:R-:W-:Y:S02]  /*08f0*/  IADD3 R62, P0, PT, R87, R62, RZ ;  /* 0x0000003e573e7210 */ /* 0x000fe40007f1e0ff */
[----:B------:R-:W-:Y:S02]  /*0900*/  SHF.L.W.U32.HI R72, R78, 0x1, R79 ;  /* 0x000000014e487819 */ /* 0x000fe40000010e4f */
[----:B------:R-:W-:Y:S02]  /*0910*/  LOP3.LUT R87, R68, R69, RZ, 0x3c, !PT ;  /* 0x0000004544577212 */ /* 0x000fe400078e3cff */
[----:B------:R-:W-:Y:S02]  /*0920*/  SHF.L.W.U32.HI R79, R79, 0x1, R78 ;  /* 0x000000014f4f7819 */ /* 0x000fe40000010e4e */
[----:B------:R-:W-:Y:S01]  /*0930*/  LOP3.LUT R78, R83, R80, RZ, 0x3c, !PT ;  /* 0x00000050534e7212 */ /* 0x000fe200078e3cff */
[----:B------:R-:W-:-:S03]  /*0940*/  IMAD.X R66, R87, 0x1, R66, P0 ;  /* 0x0000000157427824 */ /* 0x000fc600000e0642 */
[----:B------:R-:W-:Y:S02]  /*0950*/  IADD3 R93, P0, PT, R78, R93, RZ ;  /* 0x0000005d4e5d7210 */ /* 0x000fe40007f1e0ff */
[----:B------:R-:W-:Y:S02]  /*0960*/  LOP3.LUT R78, R56, R60, RZ, 0x3c, !PT ;  /* 0x0000003c384e7212 */ /* 0x000fe400078e3cff */
[----:B------:R-:W-:Y:S02]  /*0970*/  LOP3.LUT R87, R75, R62, RZ, 0x3c, !PT ;  /* 0x0000003e4b577212 */ /* 0x000fe400078e3cff */
[----:B------:R-:W-:Y:S01]  /*0980*/  LOP3.LUT R82, R73, R66, RZ, 0x3c, !PT ;  /* 0x0000004249527212 */ /* 0x000fe200078e3cff */
[----:B------:R-:W-:Y:S01]  /*0990*/  IMAD.X R89, R78, 0x1, R89, P0 ;  /* 0x000000014e597824 */ /* 0x000fe200000e0659 */
[----:B------:R-:W-:Y:S02]  /*09a0*/  IADD3 R77, P0, P1, R42, R79, R77 ;  /* 0x0000004f2a4d7210 */ /* 0x000fe4000791e04d */
[----:B------:R-:W-:-:S02]  /*09b0*/  SHF.L.W.U32.HI R75, R82, 0x8, R87 ;  /* 0x00000008524b7819 */ /* 0x000fc40000010e57 */
[----:B------:R-:W-:Y:S02]  /*09c0*/  SHF.L.W.U32.HI R87, R87, 0x8, R82 ;  /* 0x0000000857577819 */ /* 0x000fe40000010e52 */
[----:B------:R-:W-:Y:S02]  /*09d0*/  LOP3.LUT R63, R63, R93, RZ, 0x3c, !PT ;  /* 0x0000005d3f3f7212 */ /* 0x000fe400078e3cff */
[----:B------:R-:W-:Y:S02]  /*09e0*/  LOP3.LUT R82, R59, R89, RZ, 0x3c, !PT ;  /* 0x000000593b527212 */ /* 0x000fe400078e3cff */
[----:B------:R-:W-:Y:S02]  /*09f0*/  IADD3.X R78, PT, PT, R43, R72, R53, P0, P1 ;  /* 0x000000482b4e7210 */ /* 0x000fe400007e2435 */
[----:B------:R-:W-:Y:S02]  /*0a00*/  SHF.L.W.U32.HI R59, R82, 0x8, R63 ;  /* 0x00000008523b7819 */ /* 0x000fe40000010e3f */
[----:B------:R-:W-:-:S02]  /*0a10*/  SHF.L.W.U32.HI R63, R63, 0x8, R82 ;  /* 0x000000083f3f7819 */ /* 0x000fc40000010e52 */
[----:B------:R-:W-:-:S04]  /*0a20*/  LOP3.LUT R82, R76, R78, RZ, 0x3c, !PT ;  /* 0x0000004e4c527212 */ /* 0x000fc800078e3cff */
[----:B------:R-:W-:Y:S02]  /*0a30*/  IADD3 R61, P0, PT, R82, R61, RZ ;  /* 0x0000003d523d7210 */ /* 0x000fe40007f1e0ff */
[----:B------:R-:W-:-:S05]  /*0a40*/  LOP3.LUT R82, R74, R77, RZ, 0x3c, !PT ;  /* 0x0000004d4a527212 */ /* 0x000fca00078e3cff */
[----:B------:R-:W-:Y:S01]  /*0a50*/  IMAD.X R65, R82, 0x1, R65, P0 ;  /* 0x0000000152417824 */ /* 0x000fe200000e0641 */
[----:B------:R-:W-:-:S04]  /*0a60*/  IADD3 R53, P0, P1, R30, R69, R87 ;  /* 0x000000451e357210 */ /* 0x000fc8000791e057 */
[----:B------:R-:W-:Y:S02]  /*0a70*/  IADD3.X R73, PT, PT, R31, R85, R75, P0, P1 ;  /* 0x000000551f497210 */ /* 0x000fe400007e244b */
[----:B------:R-:W-:Y:S02]  /*0a80*/  LOP3.LUT R85, R53, R64, R85, 0x96, !PT ;  /* 0x0000004035557212 */ /* 0x000fe400078e9655 */
[----:B------:R-:W-:Y:S02]  /*0a90*/  IADD3 R64, P0, P1, R34, R52, R67 ;  /* 0x0000003422407210 */ /* 0x000fe4000791e043 */
[----:B------:R-:W-:Y:S02]  /*0aa0*/  LOP3.LUT R79, R79, R61, RZ, 0x3c, !PT ;  /* 0x0000003d4f4f7212 */ /* 0x000fe400078e3cff */
[----:B------:R-:W-:Y:S02]  /*0ab0*/  LOP3.LUT R72, R72, R65, RZ, 0x3c, !PT ;  /* 0x0000004148487212 */ /* 0x000fe400078e3cff */
[----:B------:R-:W-:-:S02]  /*0ac0*/  LOP3.LUT R68, R73, R68, R69, 0x96, !PT ;  /* 0x0000004449447212 */ /* 0x000fc400078e9645 */
[----:B------:R-:W-:Y:S02]  /*0ad0*/  IADD3.X R71, PT, PT, R35, R0, R71, P0, P1 ;  /* 0x0000000023477210 */ /* 0x000fe400007e2447 */
[----:B------:R-:W-:Y:S02]  /*0ae0*/  SHF.L.W.U32.HI R69, R72, 0x8, R79 ;  /* 0x0000000848457819 */ /* 0x000fe40000010e4f */
[----:B------:R-:W-:Y:S02]  /*0af0*/  SHF.L.W.U32.HI R79, R79, 0x8, R72 ;  /* 0x000000084f4f7819 */ /* 0x000fe40000010e48 */
[----:B------:R-:W-:Y:S02]  /*0b00*/  SHF.L.W.U32.HI R67, R68, 0x10, R85 ;  /* 0x0000001044437819 */ /* 0x000fe40000010e55 */
[----:B------:R-:W-:Y:S02]  /*0b10*/  SHF.L.W.U32.HI R68, R85, 0x10, R68 ;  /* 0x0000001055447819 */ /* 0x000fe40000010e44 */
[----:B------:R-:W-:-:S02]  /*0b20*/  LOP3.LUT R72, R70, R71, RZ, 0x3c, !PT ;  /* 0x0000004746487212 */ /* 0x000fc400078e3cff */
[----:B------:R-:W-:Y:S02]  /*0b30*/  IADD3 R85, P0, P1, R26, R60, R63 ;  /* 0x0000003c1a557210 */ /* 0x000fe4000791e03f */
[----:B------:R-:W-:Y:S02]  /*0b40*/  IADD3 R81, P2, PT, R72, R81, RZ ;  /* 0x0000005148517210 */ /* 0x000fe40007f5e0ff */
[----:B------:R-:W-:Y:S02]  /*0b50*/  LOP3.LUT R72, R85, R83, R80, 0x96, !PT ;  /* 0x0000005355487212 */ /* 0x000fe400078e9650 */
[----:B------:R-:W-:Y:S02]  /*0b60*/  IADD3.X R83, PT, PT, R27, R80, R59, P0, P1 ;  /* 0x000000501b537210 */ /* 0x000fe400007e243b */
[----:B------:R-:W-:Y:S02]  /*0b70*/  LOP3.LUT R80, R58, R64, RZ, 0x3c, !PT ;  /* 0x000000403a507212 */ /* 0x000fe400078e3cff */
[----:B------:R-:W-:-:S02]  /*0b80*/  IADD3 R62, P0, PT, R68, R62, RZ ;  /* 0x0000003e443e7210 */ /* 0x000fc40007f1e0ff */
[----:B------:R-:W-:Y:S01]  /*0b90*/  LOP3.LUT R82, R83, R56, R60, 0x96, !PT ;  /* 0x0000003853527212 */ /* 0x000fe200078e963c */
[----:B------:R-:W-:Y:S02]  /*0ba0*/  IMAD.X R91, R80, 0x1, R91, P2 ;  /* 0x00000001505b7824 */ /* 0x000fe400010e065b */
[----:B------:R-:W-:Y:S01]  /*0bb0*/  IMAD.X R60, R67, 0x1, R66, P0 ;  /* 0x00000001433c7824 */ /* 0x000fe200000e0642 */
[----:B------:R-:W-:Y:S02]  /*0bc0*/  LOP3.LUT R52, R52, R81, RZ, 0x3c, !PT ;  /* 0x0000005134347212 */ /* 0x000fe400078e3cff */
[----:B------:R-:W-:Y:S02]  /*0bd0*/  LOP3.LUT R0, R0, R91, RZ, 0x3c, !PT ;  /* 0x0000005b00007212 */ /* 0x000fe400078e3cff */
[----:B------:R-:W-:Y:S02]  /*0be0*/  LOP3.LUT R87, R87, R62, RZ, 0x3c, !PT ;  /* 0x0000003e57577212 */ /* 0x000fe400078e3cff */
[----:B------:R-:W-:-:S02]  /*0bf0*/  LOP3.LUT R80, R75, R60, RZ, 0x3c, !PT ;  /* 0x0000003c4b507212 */ /* 0x000fc400078e3cff */
[----:B------:R-:W-:Y:S02]  /*0c00*/  SHF.L.W.U32.HI R56, R0, 0x8, R52 ;  /* 0x0000000800387819 */ /* 0x000fe40000010e34 */
[----:B------:R-:W-:Y:S02]  /*0c10*/  SHF.L.W.U32.HI R66, R52, 0x8, R0 ;  /* 0x0000000834427819 */ /* 0x000fe40000010e00 */
[----:B------:R-:W-:Y:S02]  /*0c20*/  SHF.L.W.U32.HI R0, R87, 0x1, R80 ;  /* 0x0000000157007819 */ /* 0x000fe40000010e50 */
[----:B------:R-:W-:Y:S02]  /*0c30*/  SHF.L.W.U32.HI R52, R80, 0x1, R87 ;  /* 0x0000000150347819 */ /* 0x000fe40000010e57 */
[----:B------:R-:W-:Y:S02]  /*0c40*/  IADD3 R75, P0, P1, R40, R77, R79 ;  /* 0x0000004d284b7210 */ /* 0x000fe4000791e04f */
[----:B------:R-:W-:-:S02]  /*0c50*/  SHF.L.W.U32.HI R80, R82, 0x10, R72 ;  /* 0x0000001052507819 */ /* 0x000fc40000010e48 */
[----:B------:R-:W-:Y:S02]  /*0c60*/  SHF.L.W.U32.HI R72, R72, 0x10, R82 ;  /* 0x0000001048487819 */ /* 0x000fe40000010e52 */
[----:B------:R-:W-:Y:S02]  /*0c70*/  IADD3.X R87, PT, PT, R41, R78, R69, P0, P1 ;  /* 0x0000004e29577210 */ /* 0x000fe400007e2445 */
[----:B------:R-:W-:Y:S02]  /*0c80*/  IADD3 R93, P0, PT, R72, R93, RZ ;  /* 0x0000005d485d7210 */ /* 0x000fe40007f1e0ff */
[----:B------:R-:W-:Y:S02]  /*0c90*/  LOP3.LUT R74, R87, R74, R77, 0x96, !PT ;  /* 0x0000004a574a7212 */ /* 0x000fe400078e964d */
[----:B------:R-:W-:Y:S01]  /*0ca0*/  IADD3 R77, P1, P2, R28, R64, R66 ;  /* 0x000000401c4d7210 */ /* 0x000fe20007a3e042 */
[----:B------:R-:W-:Y:S01]  /*0cb0*/  IMAD.X R89, R80, 0x1, R89, P0 ;  /* 0x0000000150597824 */ /* 0x000fe200000e0659 */
[----:B------:R-:W-:-:S02]  /*0cc0*/  LOP3.LUT R76, R75, R76, R78, 0x96, !PT ;  /* 0x0000004c4b4c7212 */ /* 0x000fc400078e964e */
[----:B------:R-:W-:Y:S02]  /*0cd0*/  LOP3.LUT R78, R77, R70, R71, 0x96, !PT ;  /* 0x000000464d4e7212 */ /* 0x000fe400078e9647 */
[----:B------:R-:W-:Y:S02]  /*0ce0*/  IADD3.X R71, PT, PT, R29, R71, R56, P1, P2 ;  /* 0x000000471d477210 */ /* 0x000fe40000fe4438 */
[----:B------:R-:W-:Y:S02]  /*0cf0*/  LOP3.LUT R63, R63, R93, RZ, 0x3c, !PT ;  /* 0x0000005d3f3f7212 */ /* 0x000fe400078e3cff */
[----:B------:R-:W-:Y:S02]  /*0d00*/  LOP3.LUT R70, R59, R89, RZ, 0x3c, !PT ;  /* 0x000000593b467212 */ /* 0x000fe400078e3cff */
[----:B------:R-:W-:Y:S02]  /*0d10*/  LOP3.LUT R82, R71, R58, R64, 0x96, !PT ;  /* 0x0000003a47527212 */ /* 0x000fe400078e9640 */
[----:B------:R-:W-:-:S02]  /*0d20*/  SHF.L.W.U32.HI R59, R63, 0x1, R70 ;  /* 0x000000013f3b7819 */ /* 0x000fc40000010e46 */
[----:B------:R-:W-:Y:S02]  /*0d30*/  SHF.L.W.U32.HI R63, R70, 0x1, R63 ;  /* 0x00000001463f7819 */ /* 0x000fe40000010e3f */
[----:B------:R-:W-:Y:S02]  /*0d40*/  SHF.L.W.U32.HI R64, R76, 0x10, R74 ;  /* 0x000000104c407819 */ /* 0x000fe40000010e4a */
[----:B------:R-:W-:Y:S02]  /*0d50*/  SHF.L.W.U32.HI R70, R78, 0x10, R82 ;  /* 0x000000104e467819 */ /* 0x000fe40000010e52 */
[----:B------:R-:W-:Y:S02]  /*0d60*/  SHF.L.W.U32.HI R58, R74, 0x10, R76 ;  /* 0x000000104a3a7819 */ /* 0x000fe40000010e4c */
[----:B------:R-:W-:Y:S02]  /*0d70*/  IADD3 R74, P0, PT, R64, R61, RZ ;  /* 0x0000003d404a7210 */ /* 0x000fe40007f1e0ff */
[----:B------:R-:W-:-:S02]  /*0d80*/  SHF.L.W.U32.HI R76, R82, 0x10, R78 ;  /* 0x00000010524c7819 */ /* 0x000fc40000010e4e */
[----:B------:R-:W-:Y:S01]  /*0d90*/  IADD3 R81, P1, PT, R70, R81, RZ ;  /* 0x0000005146517210 */ /* 0x000fe20007f3e0ff */
[----:B------:R-:W-:-:S04]  /*0da0*/  IMAD.X R82, R58, 0x1, R65, P0 ;  /* 0x000000013a527824 */ /* 0x000fc800000e0641 */
[----:B------:R-:W-:Y:S01]  /*0db0*/  IMAD.X R91, R76, 0x1, R91, P1 ;  /* 0x000000014c5b7824 */ /* 0x000fe200008e065b */
[----:B------:R-:W-:Y:S02]  /*0dc0*/  LOP3.LUT R78, R69, R82, RZ, 0x3c, !PT ;  /* 0x00000052454e7212 */ /* 0x000fe400078e3cff */
[----:B------:R-:W-:Y:S02]  /*0dd0*/  LOP3.LUT R66, R66, R81, RZ, 0x3c, !PT ;  /* 0x0000005142427212 */ /* 0x000fe400078e3cff */
[----:B------:R-:W-:Y:S02]  /*0de0*/  LOP3.LUT R69, R56, R91, RZ, 0x3c, !PT ;  /* 0x0000005b38457212 */ /* 0x000fe400078e3cff */
[----:B------:R-:W-:Y:S02]  /*0df0*/  LOP3.LUT R65, R79, R74, RZ, 0x3c, !PT ;  /* 0x0000004a4f417212 */ /* 0x000fe400078e3cff */
[----:B------:R-:W-:Y:S02]  /*0e00*/  SHF.L.W.U32.HI R84, R69, 0x1, R66 ;  /* 0x0000000145547819 */ /* 0x000fe40000010e42 */
[----:B------:R-:W-:-:S02]  /*0e10*/  SHF.L.W.U32.HI R56, R65, 0x1, R78 ;  /* 0x0000000141387819 */ /* 0x000fc40000010e4e */
[----:B------:R-:W-:Y:S02]  /*0e20*/  SHF.L.W.U32.HI R65, R78, 0x1, R65 ;  /* 0x000000014e417819 */ /* 0x000fe40000010e41 */
[----:B------:R-:W-:Y:S02]  /*0e30*/  SHF.L.W.U32.HI R61, R66, 0x1, R69 ;  /* 0x00000001423d7819 */ /* 0x000fe40000010e45 */
[----:B------:R-:W-:Y:S02]  /*0e40*/  IADD3 R78, P0, P1, R32, R53, R84 ;  /* 0x00000035204e7210 */ /* 0x000fe4000791e054 */
[----:B------:R-:W-:Y:S02]  /*0e50*/  IADD3 R85, P2, P3, R50, R52, R85 ;  /* 0x0000003432557210 */ /* 0x000fe40007b5e055 */
[----:B------:R-:W-:Y:S02]  /*0e60*/  IADD3.X R73, PT, PT, R33, R73, R61, P0, P1 ;  /* 0x0000004921497210 */ /* 0x000fe400007e243d */
[----:B------:R-:W-:-:S02]  /*0e70*/  IADD3.X R83, PT, PT, R51, R0, R83, P2, P3 ;  /* 0x0000000033537210 */ /* 0x000fc400017e6453 */
[----:B------:R-:W-:Y:S02]  /*0e80*/  LOP3.LUT R69, R80, R73, RZ, 0x3c, !PT ;  /* 0x0000004950457212 */ /* 0x000fe400078e3cff */
[----:B------:R-:W-:Y:S02]  /*0e90*/  LOP3.LUT R66, R58, R83, RZ, 0x3c, !PT ;  /* 0x000000533a427212 */ /* 0x000fe400078e3cff */
[----:B------:R-:W-:Y:S02]  /*0ea0*/  IADD3 R69, P0, PT, R69, R74, RZ ;  /* 0x0000004a45457210 */ /* 0x000fe40007f1e0ff */
[----:B------:R-:W-:Y:S02]  /*0eb0*/  IADD3 R81, P1, PT, R66, R81, RZ ;  /* 0x0000005142517210 */ /* 0x000fe40007f3e0ff */
[----:B------:R-:W-:Y:S02]  /*0ec0*/  LOP3.LUT R74, R64, R85, RZ, 0x3c, !PT ;  /* 0x00000055404a7212 */ /* 0x000fe400078e3cff */
[----:B------:R-:W-:-:S03]  /*0ed0*/  LOP3.LUT R53, R72, R78, RZ, 0x3c, !PT ;  /* 0x0000004e48357212 */ /* 0x000fc600078e3cff */
[----:B------:R-:W-:Y:S02]  /*0ee0*/  IMAD.X R79, R74, 0x1, R91, P1 ;  /* 0x000000014a4f7824 */ /* 0x000fe400008e065b */
[----:B------:R-:W-:Y:S01]  /*0ef0*/  IMAD.X R66, R53, 0x1, R82, P0 ;  /* 0x0000000135427824 */ /* 0x000fe200000e0652 */
[----:B------:R-:W-:Y:S02]  /*0f00*/  IADD3 R75, P0, P1, R48, R63, R75 ;  /* 0x0000003f304b7210 */ /* 0x000fe4000791e04b */
[----:B------:R-:W-:Y:S02]  /*0f10*/  LOP3.LUT R53, R52, R81, RZ, 0x3c, !PT ;  /* 0x0000005134357212 */ /* 0x000fe400078e3cff */
[----:B------:R-:W-:Y:S02]  /*0f20*/  LOP3.LUT R74, R0, R79, RZ, 0x3c, !PT ;  /* 0x0000004f004a7212 */ /* 0x000fe400078e3cff */
[----:B------:R-:W-:Y:S02]  /*0f30*/  IADD3 R77, P2, P3, R36, R65, R77 ;  /* 0x00000041244d7210 */ /* 0x000fe40007b5e04d */
[----:B------:R-:W-:-:S02]  /*0f40*/  IADD3.X R87, PT, PT, R49, R59, R87, P0, P1 ;  /* 0x0000003b31577210 */ /* 0x000fc400007e2457 */
[----:B------:R-:W-:Y:S02]  /*0f50*/  SHF.L.W.U32.HI R0, R74, 0x8, R53 ;  /* 0x000000084a007819 */ /* 0x000fe40000010e35 */
[----:B------:R-:W-:Y:S02]  /*0f60*/  SHF.L.W.U32.HI R53, R53, 0x8, R74 ;  /* 0x0000000835357819 */ /* 0x000fe40000010e4a */
[----:B------:R-:W-:Y:S02]  /*0f70*/  IADD3.X R74, PT, PT, R37, R56, R71, P2, P3 ;  /* 0x00000038254a7210 */ /* 0x000fe400017e6447 */
[----:B------:R-:W-:-:S04]  /*0f80*/  LOP3.LUT R71, R76, R87, RZ, 0x3c, !PT ;  /* 0x000000574c477212 */ /* 0x000fc800078e3cff */
[----:B------:R-:W-:Y:S02]  /*0f90*/  IADD3 R62, P0, PT, R71, R62, RZ ;  /* 0x0000003e473e7210 */ /* 0x000fe40007f1e0ff */
[----:B------:R-:W-:Y:S02]  /*0fa0*/  LOP3.LUT R71, R70, R75, RZ, 0x3c, !PT ;  /* 0x0000004b46477212 */ /* 0x000fe400078e3cff */
[----:B------:R-:W-:Y:S02]  /*0fb0*/  LOP3.LUT R84, R84, R69, RZ, 0x3c, !PT ;  /* 0x0000004554547212 */ /* 0x000fe400078e3cff */
[----:B------:R-:W-:Y:S01]  /*0fc0*/  LOP3.LUT R61, R61, R66, RZ, 0x3c, !PT ;  /* 0x000000423d3d7212 */ /* 0x000fe200078e3cff */
[----:B------:R-:W-:Y:S01]  /*0fd0*/  IMAD.X R60, R71, 0x1, R60, P0 ;  /* 0x00000001473c7824 */ /* 0x000fe200000e063c */
[----:B------:R-:W-:Y:S02]  /*0fe0*/  LOP3.LUT R82, R67, R74, RZ, 0x3c, !PT ;  /* 0x0000004a43527212 */ /* 0x000fe400078e3cff */
[----:B------:R-:W-:-:S02]  /*0ff0*/  SHF.L.W.U32.HI R52, R61, 0x8, R84 ;  /* 0x000000083d347819 */ /* 0x000fc40000010e54 */
[----:B------:R-:W-:Y:S02]  /*1000*/  IADD3 R93, P1, PT, R82, R93, RZ ;  /* 0x0000005d525d7210 */ /* 0x000fe40007f3e0ff */
[----:B------:R-:W-:Y:S02]  /*1010*/  SHF.L.W.U32.HI R61, R84, 0x8, R61 ;  /* 0x00000008543d7819 */ /* 0x000fe40000010e3d */
[----:B------:R-:W-:Y:S02]  /*1020*/  LOP3.LUT R82, R68, R77, RZ, 0x3c, !PT ;  /* 0x0000004d44527212 */ /* 0x000fe400078e3cff */
[----:B------:R-:W-:Y:S02]  /*1030*/  LOP3.LUT R71, R63, R62, RZ, 0x3c, !PT ;  /* 0x0000003e3f477212 */ /* 0x000fe400078e3cff */
[----:B------:R-:W-:Y:S01]  /*1040*/  LOP3.LUT R84, R59, R60, RZ, 0x3c, !PT ;  /* 0x0000003c3b547212 */ /* 0x000fe200078e3cff */
[----:B------:R-:W-:Y:S01]  /*1050*/  IMAD.X R89, R82, 0x1, R89, P1 ;  /* 0x0000000152597824 */ /* 0x000fe200008e0659 */
[----:B------:R-:W-:-:S02]  /*1060*/  LOP3.LUT R63, R65, R93, RZ, 0x3c, !PT ;  /* 0x0000005d413f7212 */ /* 0x000fc400078e3cff */
[----:B------:R-:W-:Y:S02]  /*1070*/  SHF.L.W.U32.HI R59, R84, 0x8, R71 ;  /* 0x00000008543b7819 */ /* 0x000fe40000010e47 */
[----:B------:R-:W-:Y:S02]  /*1080*/  SHF.L.W.U32.HI R65, R71, 0x8, R84 ;  /* 0x0000000847417819 */ /* 0x000fe40000010e54 */
[----:B------:R-:W-:Y:S02]  /*1090*/  IADD3 R71, P0, P1, R24, R78, R61 ;  /* 0x0000004e18477210 */ /* 0x000fe4000791e03d */
[----:B------:R-:W-:Y:S02]  /*10a0*/  IADD3 R91, P2, P3, R20, R85, R53 ;  /* 0x00000055145b7210 */ /* 0x000fe40007b5e035 */
[----:B------:R-:W-:Y:S02]  /*10b0*/  LOP3.LUT R80, R71, R80, R73, 0x96, !PT ;  /* 0x0000005047507212 */ /* 0x000fe400078e9649 */
[----:B------:R-:W-:-:S02]  /*10c0*/  IADD3.X R73, PT, PT, R25, R73, R52, P0, P1 ;  /* 0x0000004919497210 */ /* 0x000fc400007e2434 */
[----:B------:R-:W-:Y:S02]  /*10d0*/  LOP3.LUT R58, R91, R58, R83, 0x96, !PT ;  /* 0x0000003a5b3a7212 */ /* 0x000fe400078e9653 */
[----:B------:R-:W-:Y:S02]  /*10e0*/  LOP3.LUT R82, R56, R89, RZ, 0x3c, !PT ;  /* 0x0000005938527212 */ /* 0x000fe400078e3cff */
[----:B------:R-:W-:Y:S02]  /*10f0*/  IADD3.X R83, PT, PT, R21, R83, R0, P2, P3 ;  /* 0x0000005315537210 */ /* 0x000fe400017e6400 */
[----:B------:R-:W-:Y:S02]  /*1100*/  LOP3.LUT R72, R73, R72, R78, 0x96, !PT ;  /* 0x0000004849487212 */ /* 0x000fe400078e964e */
[----:B------:R-:W-:Y:S02]  /*1110*/  SHF.L.W.U32.HI R56, R82, 0x8, R63 ;  /* 0x0000000852387819 */ /* 0x000fe40000010e3f */
[----:B------:R-:W-:-:S02]  /*1120*/  LOP3.LUT R78, R83, R64, R85, 0x96, !PT ;  /* 0x00000040534e7212 */ /* 0x000fc400078e9655 */
[----:B------:R-:W-:Y:S02]  /*1130*/  SHF.L.W.U32.HI R63, R63, 0x8, R82 ;  /* 0x000000083f3f7819 */ /* 0x000fe40000010e52 */
[----:B------:R-:W-:Y:S02]  /*1140*/  IADD3 R85, P0, P1, R22, R75, R65 ;  /* 0x0000004b16557210 */ /* 0x000fe4000791e041 */
[----:B------:R-:W-:Y:S02]  /*1150*/  IADD3 R64, P2, P3, R38, R77, R63 ;  /* 0x0000004d26407210 */ /* 0x000fe40007b5e03f */
[----:B------:R-:W-:Y:S02]  /*1160*/  LOP3.LUT R76, R85, R76, R87, 0x96, !PT ;  /* 0x0000004c554c7212 */ /* 0x000fe400078e9657 */
[----:B------:R-:W-:Y:S02]  /*1170*/  IADD3.X R87, PT, PT, R23, R87, R59, P0, P1 ;  /* 0x0000005717577210 */ /* 0x000fe400007e243b */
[----:B------:R-:W-:-:S02]  /*1180*/  LOP3.LUT R82, R64, R67, R74, 0x96, !PT ;  /* 0x0000004340527212 */ /* 0x000fc400078e964a */
[----:B------:R-:W-:Y:S02]  /*1190*/  IADD3.X R67, PT, PT, R39, R74, R56, P2, P3 ;  /* 0x0000004a27437210 */ /* 0x000fe400017e6438 */
[----:B------:R-:W-:Y:S02]  /*11a0*/  LOP3.LUT R75, R87, R70, R75, 0x96, !PT ;  /* 0x00000046574b7212 */ /* 0x000fe400078e964b */
[----:B------:R-:W-:Y:S02]  /*11b0*/  SHF.L.W.U32.HI R74, R78, 0x10, R58 ;  /* 0x000000104e4a7819 */ /* 0x000fe40000010e3a */
[----:B------:R-:W-:Y:S02]  /*11c0*/  SHF.L.W.U32.HI R58, R58, 0x10, R78 ;  /* 0x000000103a3a7819 */ /* 0x000fe40000010e4e */
[----:B------:R-:W-:Y:S02]  /*11d0*/  SHF.L.W.U32.HI R70, R75, 0x10, R76 ;  /* 0x000000104b467819 */ /* 0x000fe40000010e4c */
[----:B------:R-:W-:-:S02]  /*11e0*/  SHF.L.W.U32.HI R75, R76, 0x10, R75 ;  /* 0x000000104c4b7819 */ /* 0x000fc40000010e4b */
[----:B------:R-:W-:Y:S02]  /*11f0*/  IADD3 R81, P0, PT, R58, R81, RZ ;  /* 0x000000513a517210 */ /* 0x000fe40007f1e0ff */
[----:B------:R-:W-:Y:S02]  /*1200*/  IADD3 R62, P1, PT, R75, R62, RZ ;  /* 0x0000003e4b3e7210 */ /* 0x000fe40007f3e0ff */
[----:B------:R-:W-:Y:S01]  /*1210*/  LOP3.LUT R77, R67, R68, R77, 0x96, !PT ;  /* 0x00000044434d7212 */ /* 0x000fe200078e964d */
[----:B------:R-:W-:Y:S02]  /*1220*/  IMAD.X R79, R74, 0x1, R79, P0 ;  /* 0x000000014a4f7824 */ /* 0x000fe400000e064f */
[----:B------:R-:W-:Y:S01]  /*1230*/  IMAD.X R60, R70, 0x1, R60, P1 ;  /* 0x00000001463c7824 */ /* 0x000fe200008e063c */
[----:B------:R-:W-:Y:S02]  /*1240*/  SHF.L.W.U32.HI R78, R77, 0x10, R82 ;  /* 0x000000104d4e7819 */ /* 0x000fe40000010e52 */
[----:B------:R-:W-:-:S02]  /*1250*/  SHF.L.W.U32.HI R68, R82, 0x10, R77 ;  /* 0x0000001052447819 */ /* 0x000fc40000010e4d */
[----:B------:R-:W-:Y:S02]  /*1260*/  SHF.L.W.U32.HI R77, R72, 0x10, R80 ;  /* 0x00000010484d7819 */ /* 0x000fe40000010e50 */
[----:B------:R-:W-:Y:S02]  /*1270*/  LOP3.LUT R76, R53, R81, RZ, 0x3c, !PT ;  /* 0x00000051354c7212 */ /* 0x000fe400078e3cff */
[----:B------:R-:W-:Y:S02]  /*1280*/  LOP3.LUT R0, R0, R79, RZ, 0x3c, !PT ;  /* 0x0000004f00007212 */ /* 0x000fe400078e3cff */
[----:B------:R-:W-:Y:S02]  /*1290*/  SHF.L.W.U32.HI R80, R80, 0x10, R72 ;  /* 0x0000001050507819 */ /* 0x000fe40000010e48 */
[----:B------:R-:W-:Y:S02]  /*12a0*/  LOP3.LUT R72, R59, R60, RZ, 0x3c, !PT ;  /* 0x0000003c3b487212 */ /* 0x000fe400078e3cff */
[----:B------:R-:W-:-:S02]  /*12b0*/  SHF.L.W.U32.HI R53, R76, 0x1, R0 ;  /* 0x000000014c357819 */ /* 0x000fc40000010e00 */
[----:B------:R-:W-:Y:S02]  /*12c0*/  SHF.L.W.U32.HI R59, R0, 0x1, R76 ;  /* 0x00000001003b7819 */ /* 0x000fe40000010e4c */
[----:B------:R-:W-:Y:S02]  /*12d0*/  LOP3.LUT R65, R65, R62, RZ, 0x3c, !PT ;  /* 0x0000003e41417212 */ /* 0x000fe400078e3cff */
[----:B------:R-:W-:Y:S02]  /*12e0*/  IADD3 R93, P1, PT, R68, R93, RZ ;  /* 0x0000005d445d7210 */ /* 0x000fe40007f3e0ff */
[----:B------:R-:W-:Y:S02]  /*12f0*/  IADD3 R76, P0, PT, R80, R69, RZ ;  /* 0x00000045504c7210 */ /* 0x000fe40007f1e0ff */
[----:B------:R-:W-:Y:S01]  /*1300*/  SHF.L.W.U32.HI R0, R65, 0x1, R72 ;  /* 0x0000000141007819 */ /* 0x000fe20000010e48 */
[----:B------:R-:W-:Y:S01]  /*1310*/  IMAD.X R89, R78, 0x1, R89, P1 ;  /* 0x000000014e597824 */ /* 0x000fe200008e0659 */
[----:B------:R-:W-:Y:S01]  /*1320*/  SHF.L.W.U32.HI R65, R72, 0x1, R65 ;  /* 0x0000000148417819 */ /* 0x000fe20000010e41 */
[----:B------:R-:W-:Y:S01]  /*1330*/  IMAD.X R69, R77, 0x1, R66, P0 ;  /* 0x000000014d457824 */ /* 0x000fe200000e0642 */
[----:B------:R-:W-:-:S02]  /*1340*/  IADD3 R71, P0, P1, R46, R59, R71 ;  /* 0x0000003b2e477210 */ /* 0x000fc4000791e047 */
[----:B------:R-:W-:Y:S02]  /*1350*/  IADD3 R91, P2, P3, R44, R65, R91 ;  /* 0x000000412c5b7210 */ /* 0x000fe40007b5e05b */
[----:B------:R-:W-:Y:S02]  /*1360*/  IADD3.X R73, PT, PT, R47, R53, R73, P0, P1 ;  /* 0x000000352f497210 */ /* 0x000fe400007e2449 */
[----:B------:R-:W-:Y:S02]  /*1370*/  LOP3.LUT R63, R63, R93, RZ, 0x3c, !PT ;  /* 0x0000005d3f3f7212 */ /* 0x000fe400078e3cff */
[----:B------:R-:W-:Y:S02]  /*1380*/  LOP3.LUT R56, R56, R89, RZ, 0x3c, !PT ;  /* 0x0000005938387212 */ /* 0x000fe400078e3cff */
[----:B------:R-:W-:Y:S02]  /*1390*/  LOP3.LUT R66, R61, R76, RZ, 0x3c, !PT ;  /* 0x0000004c3d427212 */ /* 0x000fe400078e3cff */
[----:B------:R-:W-:-:S02]  /*13a0*/  LOP3.LUT R72, R52, R69, RZ, 0x3c, !PT ;  /* 0x0000004534487212 */ /* 0x000fc400078e3cff */
[----:B------:R-:W-:Y:S02]  /*13b0*/  IADD3.X R82, PT, PT, R45, R0, R83, P2, P3 ;  /* 0x000000002d527210 */ /* 0x000fe400017e6453 */
[----:B------:R-:W-:Y:S02]  /*13c0*/  LOP3.LUT R83, R78, R73, RZ, 0x3c, !PT ;  /* 0x000000494e537212 */ /* 0x000fe400078e3cff */
[----:B------:R-:W-:Y:S02]  /*13d0*/  SHF.L.W.U32.HI R52, R63, 0x1, R56 ;  /* 0x000000013f347819 */ /* 0x000fe40000010e38 */
[----:B------:R-:W-:Y:S02]  /*13e0*/  SHF.L.W.U32.HI R61, R56, 0x1, R63 ;  /* 0x00000001383d7819 */ /* 0x000fe40000010e3f */
[----:B------:R-:W-:Y:S02]  /*13f0*/  SHF.L.W.U32.HI R56, R66, 0x1, R72 ;  /* 0x0000000142387819 */ /* 0x000fe40000010e48 */
[----:B------:R-:W-:-:S02]  /*1400*/  SHF.L.W.U32.HI R63, R72, 0x1, R66 ;  /* 0x00000001483f7819 */ /* 0x000fc40000010e42 */
[----:B------:R-:W-:Y:S02]  /*1410*/  LOP3.LUT R66, R77, R82, RZ, 0x3c, !PT ;  /* 0x000000524d427212 */ /* 0x000fe400078e3cff */
[----:B------:R-:W-:Y:S02]  /*1420*/  IADD3 R62, P0, PT, R83, R62, RZ ;  /* 0x0000003e533e7210 */ /* 0x000fe40007f1e0ff */
[----:B------:R-:W-:Y:S02]  /*1430*/  LOP3.LUT R83, R68, R71, RZ, 0x3c, !PT ;  /* 0x0000004744537212 */ /* 0x000fe400078e3cff */
[----:B------:R-:W-:Y:S02]  /*1440*/  IADD3 R93, P1, PT, R66, R93, RZ ;  /* 0x0000005d425d7210 */ /* 0x000fe40007f3e0ff */
[----:B------:R-:W-:Y:S01]  /*1450*/  LOP3.LUT R66, R80, R91, RZ, 0x3c, !PT ;  /* 0x0000005b50427212 */ /* 0x000fe200078e3cff */
[----:B------:R-:W-:Y:S01]  /*1460*/  IMAD.X R60, R83, 0x1, R60, P0 ;  /* 0x00000001533c7824 */ /* 0x000fe200000e063c */
[----:B------:R-:W-:-:S03]  /*1470*/  LOP3.LUT R59, R59, R62, RZ, 0x3c, !PT ;  /* 0x0000003e3b3b7212 */ /* 0x000fc600078e3cff */
[----:B------:R-:W-:Y:S01]  /*1480*/  IMAD.X R89, R66, 0x1, R89, P1 ;  /* 0x0000000142597824 */ /* 0x000fe200008e0659 */
[----:B------:R-:W-:Y:S02]  /*1490*/  LOP3.LUT R72, R53, R60, RZ, 0x3c, !PT ;  /* 0x0000003c35487212 */ /* 0x000fe400078e3cff */
[----:B------:R-:W-:Y:S02]  /*14a0*/  IADD3 R64, P2, P3, R34, R63, R64 ;  /* 0x0000003f22407210 */ /* 0x000fe40007b5e040 */
[----:B------:R-:W-:Y:S02]  /*14b0*/  IADD3 R85, P0, P1, R42, R61, R85 ;  /* 0x0000003d2a557210 */ /* 0x000fe4000791e055 */
[----:B------:R-:W-:Y:S02]  /*14c0*/  LOP3.LUT R65, R65, R93, RZ, 0x3c, !PT ;  /* 0x0000005d41417212 */ /* 0x000fe400078e3cff */
[----:B------:R-:W-:Y:S02]  /*14d0*/  LOP3.LUT R66, R0, R89, RZ, 0x3c, !PT ;  /* 0x0000005900427212 */ /* 0x000fe400078e3cff */
[----:B------:R-:W-:-:S02]  /*14e0*/  SHF.L.W.U32.HI R0, R72, 0x8, R59 ;  /* 0x0000000848007819 */ /* 0x000fc40000010e3b */
[----:B------:R-:W-:Y:S02]  /*14f0*/  SHF.L.W.U32.HI R53, R59, 0x8, R72 ;  /* 0x000000083b357819 */ /* 0x000fe40000010e48 */
[----:B------:R-:W-:Y:S02]  /*1500*/  IADD3.X R72, PT, PT, R35, R56, R67, P2, P3 ;  /* 0x0000003823487210 */ /* 0x000fe400017e6443 */
[----:B------:R-:W-:Y:S02]  /*1510*/  IADD3.X R87, PT, PT, R43, R52, R87, P0, P1 ;  /* 0x000000342b577210 */ /* 0x000fe400007e2457 */
[----:B------:R-:W-:Y:S02]  /*1520*/  SHF.L.W.U32.HI R59, R66, 0x8, R65 ;  /* 0x00000008423b7819 */ /* 0x000fe40000010e41 */
[----:B------:R-:W-:Y:S02]  /*1530*/  SHF.L.W.U32.HI R65, R65, 0x8, R66 ;  /* 0x0000000841417819 */ /* 0x000fe40000010e42 */
[----:B------:R-:W-:-:S02]  /*1540*/  LOP3.LUT R66, R70, R72, RZ, 0x3c, !PT ;  /* 0x0000004846427212 */ /* 0x000fc400078e3cff */
[----:B------:R-:W-:Y:S02]  /*1550*/  LOP3.LUT R67, R74, R87, RZ, 0x3c, !PT ;  /* 0x000000574a437212 */ /* 0x000fe400078e3cff */
[----:B------:R-:W-:Y:S02]  /*1560*/  IADD3 R81, P1, PT, R66, R81, RZ ;  /* 0x0000005142517210 */ /* 0x000fe40007f3e0ff */
[----:B------:R-:W-:Y:S02]  /*1570*/  IADD3 R76, P0, PT, R67, R76, RZ ;  /* 0x0000004c434c7210 */ /* 0x000fe40007f1e0ff */
[----:B------:R-:W-:-:S05]  /*1580*/  LOP3.LUT R66, R58, R85, RZ, 0x3c, !PT ;  /* 0x000000553a427212 */ /* 0x000fca00078e3cff */
[----:B------:R-:W-:Y:S01]  /*1590*/  IMAD.X R69, R66, 0x1, R69, P0 ;  /* 0x0000000142457824 */ /* 0x000fe200000e0645 */
[----:B------:R-:W-:Y:S02]  /*15a0*/  LOP3.LUT R66, R75, R64, RZ, 0x3c, !PT ;  /* 0x000000404b427212 */ /* 0x000fe400078e3cff */
[----:B------:R-:W-:-:S03]  /*15b0*/  LOP3.LUT R61, R61, R76, RZ, 0x3c, !PT ;  /* 0x0000004c3d3d7212 */ /* 0x000fc600078e3cff */
[----:B------:R-:W-:Y:S01]  /*15c0*/  IMAD.X R79, R66, 0x1, R79, P1 ;  /* 0x00000001424f7824 */ /* 0x000fe200008e064f */
[----:B------:R-:W-:Y:S02]  /*15d0*/  LOP3.LUT R52, R52, R69, RZ, 0x3c, !PT ;  /* 0x0000004534347212 */ /* 0x000fe400078e3cff */
[----:B------:R-:W-:Y:S02]  /*15e0*/  LOP3.LUT R63, R63, R81, RZ, 0x3c, !PT ;  /* 0x000000513f3f7212 */ /* 0x000fe400078e3cff */
[----:B------:R-:W-:Y:S02]  /*15f0*/  LOP3.LUT R56, R56, R79, RZ, 0x3c, !PT ;  /* 0x0000004f38387212 */ /* 0x000fe400078e3cff */
[----:B------:R-:W-:Y:S02]  /*1600*/  SHF.L.W.U32.HI R67, R52, 0x8, R61 ;  /* 0x0000000834437819 */ /* 0x000fe40000010e3d */
[----:B------:R-:W-:Y:S02]  /*1610*/  SHF.L.W.U32.HI R66, R61, 0x8, R52 ;  /* 0x000000083d427819 */ /* 0x000fe40000010e34 */
[----:B------:R-:W-:-:S02]  /*1620*/  IADD3 R61, P0, P1, R30, R71, R53 ;  /* 0x000000471e3d7210 */ /* 0x000fc4000791e035 */
[----:B------:R-:W-:Y:S02]  /*1630*/  SHF.L.W.U32.HI R52, R56, 0x8, R63 ;  /* 0x0000000838347819 */ /* 0x000fe40000010e3f */
[----:B------:R-:W-:Y:S02]  /*1640*/  SHF.L.W.U32.HI R56, R63, 0x8, R56 ;  /* 0x000000083f387819 */ /* 0x000fe40000010e38 */
[----:B------:R-:W-:Y:S02]  /*1650*/  IADD3 R83, P2, P3, R26, R91, R65 ;  /* 0x0000005b1a537210 */ /* 0x000fe40007b5e041 */
[----:B------:R-:W-:Y:S02]  /*1660*/  LOP3.LUT R63, R61, R78, R73, 0x96, !PT ;  /* 0x0000004e3d3f7212 */ /* 0x000fe400078e9649 */
[----:B------:R-:W-:Y:S02]  /*1670*/  IADD3.X R73, PT, PT, R31, R73, R0, P0, P1 ;  /* 0x000000491f497210 */ /* 0x000fe400007e2400 */
[----:B------:R-:W-:-:S02]  /*1680*/  LOP3.LUT R78, R83, R77, R82, 0x96, !PT ;  /* 0x0000004d534e7212 */ /* 0x000fc400078e9652 */
[----:B------:R-:W-:Y:S02]  /*1690*/  IADD3.X R77, PT, PT, R27, R82, R59, P2, P3 ;  /* 0x000000521b4d7210 */ /* 0x000fe400017e643b */
[----:B------:R-:W-:Y:S02]  /*16a0*/  LOP3.LUT R82, R73, R68, R71, 0x96, !PT ;  /* 0x0000004449527212 */ /* 0x000fe400078e9647 */
[----:B------:R-:W-:Y:S02]  /*16b0*/  IADD3 R71, P0, P1, R40, R85, R66 ;  /* 0x0000005528477210 */ /* 0x000fe4000791e042 */
[----:B------:R-:W-:Y:S02]  /*16c0*/  IADD3 R68, P2, P3, R28, R64, R56 ;  /* 0x000000401c447210 */ /* 0x000fe40007b5e038 */
[----:B------:R-:W-:Y:S02]  /*16d0*/  LOP3.LUT R91, R77, R80, R91, 0x96, !PT ;  /* 0x000000504d5b7212 */ /* 0x000fe400078e965b */
[----:B------:R-:W-:-:S02]  /*16e0*/  LOP3.LUT R74, R71, R74, R87, 0x96, !PT ;  /* 0x0000004a474a7212 */ /* 0x000fc400078e9657 */
[----:B------:R-:W-:Y:S02]  /*16f0*/  IADD3.X R87, PT, PT, R41, R87, R67, P0, P1 ;  /* 0x0000005729577210 */ /* 0x000fe400007e2443 */
[----:B------:R-:W-:Y:S02]  /*1700*/  LOP3.LUT R80, R68, R70, R72, 0x96, !PT ;  /* 0x0000004644507212 */ /* 0x000fe400078e9648 */
[----:B------:R-:W-:Y:S02]  /*1710*/  IADD3.X R72, PT, PT, R29, R72, R52, P2, P3 ;  /* 0x000000481d487210 */ /* 0x000fe400017e6434 */
[----:B------:R-:W-:Y:S02]  /*1720*/  LOP3.LUT R85, R87, R58, R85, 0x96, !PT ;  /* 0x0000003a57557212 */ /* 0x000fe400078e9655 */
[----:B------:R-:W-:Y:S02]  /*1730*/  LOP3.LUT R58, R72, R75, R64, 0x96, !PT ;  /* 0x0000004b483a7212 */ /* 0x000fe400078e9640 */
[----:B------:R-:W-:-:S02]  /*1740*/  SHF.L.W.U32.HI R75, R82, 0x10, R63 ;  /* 0x00000010524b7819 */ /* 0x000fc40000010e3f */
[----:B------:R-:W-:Y:S02]  /*1750*/  SHF.L.W.U32.HI R63, R63, 0x10, R82 ;  /* 0x000000103f3f7819 */ /* 0x000fe40000010e52 */
[----:B------:R-:W-:Y:S02]  /*1760*/  SHF.L.W.U32.HI R70, R58, 0x10, R80 ;  /* 0x000000103a467819 */ /* 0x000fe40000010e50 */
[----:B------:R-:W-:Y:S02]  /*1770*/  SHF.L.W.U32.HI R58, R80, 0x10, R58 ;  /* 0x00000010503a7819 */ /* 0x000fe40000010e3a */
[----:B------:R-:W-:Y:S02]  /*1780*/  IADD3 R62, P0, PT, R63, R62, RZ ;  /* 0x0000003e3f3e7210 */ /* 0x000fe40007f1e0ff */
[----:B------:R-:W-:Y:S02]  /*1790*/  SHF.L.W.U32.HI R64, R85, 0x10, R74 ;  /* 0x0000001055407819 */ /* 0x000fe40000010e4a */
[----:B------:R-:W-:-:S02]  /*17a0*/  IADD3 R81, P1, PT, R58, R81, RZ ;  /* 0x000000513a517210 */ /* 0x000fc40007f3e0ff */
[----:B------:R-:W-:Y:S02]  /*17b0*/  SHF.L.W.U32.HI R85, R74, 0x10, R85 ;  /* 0x000000104a557819 */ /* 0x000fe40000010e55 */
[----:B------:R-:W-:Y:S02]  /*17c0*/  SHF.L.W.U32.HI R74, R91, 0x10, R78 ;  /* 0x000000105b4a7819 */ /* 0x000fe40000010e4e */
[----:B------:R-:W-:Y:S01]  /*17d0*/  SHF.L.W.U32.HI R78, R78, 0x10, R91 ;  /* 0x000000104e4e7819 */ /* 0x000fe20000010e5b */
[----:B------:R-:W-:Y:S02]  /*17e0*/  IMAD.X R91, R75, 0x1, R60, P0 ;  /* 0x000000014b5b7824 */ /* 0x000fe400000e063c */
[----:B------:R-:W-:Y:S01]  /*17f0*/  IMAD.X R79, R70, 0x1, R79, P1 ;  /* 0x00000001464f7824 */ /* 0x000fe200008e064f */
[----:B------:R-:W-:Y:S02]  /*1800*/  LOP3.LUT R53, R53, R62, RZ, 0x3c, !PT ;  /* 0x0000003e35357212 */ /* 0x000fe400078e3cff */
[----:B------:R-:W-:-:S02]  /*1810*/  LOP3.LUT R80, R0, R91, RZ, 0x3c, !PT ;  /* 0x0000005b00507212 */ /* 0x000fc400078e3cff */
[----:B------:R-:W-:Y:S02]  /*1820*/  LOP3.LUT R56, R56, R81, RZ, 0x3c, !PT ;  /* 0x0000005138387212 */ /* 0x000fe400078e3cff */
[----:B------:R-:W-:Y:S02]  /*1830*/  LOP3.LUT R60, R52, R79, RZ, 0x3c, !PT ;  /* 0x0000004f343c7212 */ /* 0x000fe400078e3cff */
[----:B------:R-:W-:Y:S02]  /*1840*/  SHF.L.W.U32.HI R0, R53, 0x1, R80 ;  /* 0x0000000135007819 */ /* 0x000fe40000010e50 */
[----:B------:R-:W-:Y:S02]  /*1850*/  SHF.L.W.U32.HI R52, R80, 0x1, R53 ;  /* 0x0000000150347819 */ /* 0x000fe40000010e35 */
[----:B------:R-:W-:Y:S02]  /*1860*/  SHF.L.W.U32.HI R53, R56, 0x1, R60 ;  /* 0x0000000138357819 */ /* 0x000fe40000010e3c */
[----:B------:R-:W-:-:S02]  /*1870*/  SHF.L.W.U32.HI R56, R60, 0x1, R56 ;  /* 0x000000013c387819 */ /* 0x000fc40000010e38 */
[----:B------:R-:W-:Y:S02]  /*1880*/  IADD3 R60, P0, PT, R78, R93, RZ ;  /* 0x0000005d4e3c7210 */ /* 0x000fe40007f1e0ff */
[----:B------:R-:W-:-:S05]  /*1890*/  IADD3 R93, P1, PT, R85, R76, RZ ;  /* 0x0000004c555d7210 */ /* 0x000fca0007f3e0ff */
[----:B------:R-:W-:Y:S01]  /*18a0*/  IMAD.X R76, R64, 0x1, R69, P1 ;  /* 0x00000001404c7824 */ /* 0x000fe200008e0645 */
[----:B------:R-:W-:Y:S01]  /*18b0*/  LOP3.LUT R66, R66, R93, RZ, 0x3c, !PT ;  /* 0x0000005d42427212 */ /* 0x000fe200078e3cff */
[----:B------:R-:W-:-:S03]  /*18c0*/  IMAD.X R89, R74, 0x1, R89, P0 ;  /* 0x000000014a597824 */ /* 0x000fc600000e0659 */
[----:B------:R-:W-:-:S04]  /*18d0*/  LOP3.LUT R69, R67, R76, RZ, 0x3c, !PT ;  /* 0x0000004c43457212 */ /* 0x000fc800078e3cff */
[----:B------:R-:W-:Y:S02]  /*18e0*/  SHF.L.W.U32.HI R67, R66, 0x1, R69 ;  /* 0x0000000142437819 */ /* 0x000fe40000010e45 */
[----:B------:R-:W-:Y:S02]  /*18f0*/  SHF.L.W.U32.HI R69, R69, 0x1, R66 ;  /* 0x0000000145457819 */ /* 0x000fe40000010e42 */
[----:B------:R-:W-:Y:S02]  /*1900*/  IADD3 R66, P2, P3, R50, R52, R83 ;  /* 0x0000003432427210 */ /* 0x000fe40007b5e053 */
[----:B------:R-:W-:Y:S02]  /*1910*/  LOP3.LUT R65, R65, R60, RZ, 0x3c, !PT ;  /* 0x0000003c41417212 */ /* 0x000fe400078e3cff */
[----:B------:R-:W-:Y:S02]  /*1920*/  LOP3.LUT R80, R59, R89, RZ, 0x3c, !PT ;  /* 0x000000593b507212 */ /* 0x000fe400078e3cff */
[----:B------:R-:W-:-:S02]  /*1930*/  IADD3.X R82, PT, PT, R51, R0, R77, P2, P3 ;  /* 0x0000000033527210 */ /* 0x000fc400017e644d */
[----:B------:R-:W-:Y:S02]  /*1940*/  IADD3 R61, P0, P1, R32, R61, R56 ;  /* 0x0000003d203d7210 */ /* 0x000fe4000791e038 */
[----:B------:R-:W-:Y:S02]  /*1950*/  SHF.L.W.U32.HI R59, R65, 0x1, R80 ;  /* 0x00000001413b7819 */ /* 0x000fe40000010e50 */
[----:B------:R-:W-:Y:S02]  /*1960*/  SHF.L.W.U32.HI R65, R80, 0x1, R65 ;  /* 0x0000000150417819 */ /* 0x000fe40000010e41 */
[----:B------:R-:W-:Y:S02]  /*1970*/  LOP3.LUT R80, R64, R82, RZ, 0x3c, !PT ;  /* 0x0000005240507212 */ /* 0x000fe400078e3cff */
[----:B------:R-:W-:Y:S02]  /*1980*/  IADD3.X R73, PT, PT, R33, R73, R53, P0, P1 ;  /* 0x0000004921497210 */ /* 0x000fe400007e2435 */
[----:B------:R-:W-:-:S02]  /*1990*/  IADD3 R81, P1, PT, R80, R81, RZ ;  /* 0x0000005150517210 */ /* 0x000fc40007f3e0ff */
[----:B------:R-:W-:Y:S02]  /*19a0*/  LOP3.LUT R80, R74, R73, RZ, 0x3c, !PT ;  /* 0x000000494a507212 */ /* 0x000fe400078e3cff */
[----:B------:R-:W-:Y:S02]  /*19b0*/  LOP3.LUT R77, R78, R61, RZ, 0x3c, !PT ;  /* 0x0000003d4e4d7212 */ /* 0x000fe400078e3cff */
[----:B------:R-:W-:Y:S02]  /*19c0*/  IADD3 R93, P0, PT, R80, R93, RZ ;  /* 0x0000005d505d7210 */ /* 0x000fe40007f1e0ff */
[----:B------:R-:W-:-:S03]  /*19d0*/  LOP3.LUT R80, R85, R66, RZ, 0x3c, !PT ;  /* 0x0000004255507212 */ /* 0x000fc600078e3cff */
[----:B------:R-:W-:Y:S02]  /*19e0*/  IMAD.X R76, R77, 0x1, R76, P0 ;  /* 0x000000014d4c7824 */ /* 0x000fe400000e064c */
[----:B------:R-:W-:Y:S01]  /*19f0*/  IMAD.X R79, R80, 0x1, R79, P1 ;  /* 0x00000001504f7824 */ /* 0x000fe200008e064f */
[----:B------:R-:W-:Y:S02]  /*1a00*/  IADD3 R71, P0, P1, R48, R65, R71 ;  /* 0x0000004130477210 */ /* 0x000fe4000791e047 */
[----:B------:R-:W-:Y:S02]  /*1a10*/  LOP3.LUT R77, R56, R93, RZ, 0x3c, !PT ;  /* 0x0000005d384d7212 */ /* 0x000fe400078e3cff */
[----:B------:R-:W-:Y:S02]  /*1a20*/  LOP3.LUT R84, R53, R76, RZ, 0x3c, !PT ;  /* 0x0000004c35547212 */ /* 0x000fe400078e3cff */
[----:B------:R-:W-:Y:S02]  /*1a30*/  IADD3.X R87, PT, PT, R49, R59, R87, P0, P1 ;  /* 0x0000003b31577210 */ /* 0x000fe400007e2457 */
[----:B------:R-:W-:-:S02]  /*1a40*/  LOP3.LUT R53, R52, R81, RZ, 0x3c, !PT ;  /* 0x0000005134357212 */ /* 0x000fc400078e3cff */
[----:B------:R-:W-:Y:S02]  /*1a50*/  LOP3.LUT R80, R0, R79, RZ, 0x3c, !PT ;  /* 0x0000004f00507212 */ /* 0x000fe400078e3cff */
[----:B------:R-:W-:Y:S02]  /*1a60*/  IADD3 R68, P2, P3, R36, R69, R68 ;  /* 0x0000004524447210 */ /* 0x000fe40007b5e044 */
[----:B------:R-:W-:Y:S02]  /*1a70*/  SHF.L.W.U32.HI R56, R84, 0x8, R77 ;  /* 0x0000000854387819 */ /* 0x000fe40000010e4d */
[----:B------:R-:W-:Y:S02]  /*1a80*/  SHF.L.W.U32.HI R52, R77, 0x8, R84 ;  /* 0x000000084d347819 */ /* 0x000fe40000010e54 */
[----:B------:R-:W-:Y:S02]  /*1a90*/  LOP3.LUT R77, R70, R87, RZ, 0x3c, !PT ;  /* 0x00000057464d7212 */ /* 0x000fe400078e3cff */
[----:B------:R-:W-:-:S02]  /*1aa0*/  SHF.L.W.U32.HI R0, R80, 0x8, R53 ;  /* 0x0000000850007819 */ /* 0x000fc40000010e35 */
[----:B------:R-:W-:Y:S02]  /*1ab0*/  IADD3.X R72, PT, PT, R37, R67, R72, P2, P3 ;  /* 0x0000004325487210 */ /* 0x000fe400017e6448 */
[----:B------:R-:W-:Y:S02]  /*1ac0*/  SHF.L.W.U32.HI R53, R53, 0x8, R80 ;  /* 0x0000000835357819 */ /* 0x000fe40000010e50 */
[----:B------:R-:W-:Y:S02]  /*1ad0*/  IADD3 R62, P0, PT, R77, R62, RZ ;  /* 0x0000003e4d3e7210 */ /* 0x000fe40007f1e0ff */
[----:B------:R-:W-:Y:S02]  /*1ae0*/  LOP3.LUT R80, R58, R71, RZ, 0x3c, !PT ;  /* 0x000000473a507212 */ /* 0x000fe400078e3cff */
[----:B------:R-:W-:-:S03]  /*1af0*/  LOP3.LUT R77, R75, R72, RZ, 0x3c, !PT ;  /* 0x000000484b4d7212 */ /* 0x000fc600078e3cff */
[----:B------:R-:W-:Y:S01]  /*1b00*/  IMAD.X R91, R80, 0x1, R91, P0 ;  /* 0x00000001505b7824 */ /* 0x000fe200000e065b */
[----:B------:R-:W-:Y:S02]  /*1b10*/  IADD3 R60, P1, PT, R77, R60, RZ ;  /* 0x0000003c4d3c7210 */ /* 0x000fe40007f3e0ff */
[----:B------:R-:W-:Y:S02]  /*1b20*/  LOP3.LUT R80, R63, R68, RZ, 0x3c, !PT ;  /* 0x000000443f507212 */ /* 0x000fe400078e3cff */
[----:B------:R-:W-:-:S03]  /*1b30*/  LOP3.LUT R65, R65, R62, RZ, 0x3c, !PT ;  /* 0x0000003e41417212 */ /* 0x000fc600078e3cff */
[----:B------:R-:W-:Y:S01]  /*1b40*/  IMAD.X R89, R80, 0x1, R89, P1 ;  /* 0x0000000150597824 */ /* 0x000fe200008e0659 */
[----:B------:R-:W-:-:S04]  /*1b50*/  LOP3.LUT R84, R59, R91, RZ, 0x3c, !PT ;  /* 0x0000005b3b547212 */ /* 0x000fc800078e3cff */
[----:B------:R-:W-:Y:S02]  /*1b60*/  LOP3.LUT R80, R67, R89, RZ, 0x3c, !PT ;  /* 0x0000005943507212 */ /* 0x000fe400078e3cff */
[----:B------:R-:W-:Y:S02]  /*1b70*/  SHF.L.W.U32.HI R59, R84, 0x8, R65 ;  /* 0x00000008543b7819 */ /* 0x000fe40000010e41 */
[----:B------:R-:W-:Y:S02]  /*1b80*/  SHF.L.W.U32.HI R67, R65, 0x8, R84 ;  /* 0x0000000841437819 */ /* 0x000fe40000010e54 */
[----:B------:R-:W-:Y:S02]  /*1b90*/  IADD3 R65, P2, P3, R20, R66, R53 ;  /* 0x0000004214417210 */ /* 0x000fe40007b5e035 */
[----:B------:R-:W-:Y:S02]  /*1ba0*/  IADD3 R83, P0, P1, R24, R61, R52 ;  /* 0x0000003d18537210 */ /* 0x000fe4000791e034 */
[----:B------:R-:W-:-:S02]  /*1bb0*/  LOP3.LUT R64, R65, R64, R82, 0x96, !PT ;  /* 0x0000004041407212 */ /* 0x000fc400078e9652 */
[----:B------:R-:W-:Y:S02]  /*1bc0*/  LOP3.LUT R77, R69, R60, RZ, 0x3c, !PT ;  /* 0x0000003c454d7212 */ /* 0x000fe400078e3cff */
[----:B------:R-:W-:Y:S02]  /*1bd0*/  IADD3.X R82, PT, PT, R21, R82, R0, P2, P3 ;  /* 0x0000005215527210 */ /* 0x000fe400017e6400 */
[----:B------:R-:W-:Y:S02]  /*1be0*/  LOP3.LUT R74, R83, R74, R73, 0x96, !PT ;  /* 0x0000004a534a7212 */ /* 0x000fe400078e9649 */
[----:B------:R-:W-:Y:S02]  /*1bf0*/  SHF.L.W.U32.HI R69, R80, 0x8, R77 ;  /* 0x0000000850457819 */ /* 0x000fe40000010e4d */
[----:B------:R-:W-:Y:S02]  /*1c00*/  IADD3.X R73, PT, PT, R25, R73, R56, P0, P1 ;  /* 0x0000004919497210 */ /* 0x000fe400007e2438 */
[----:B------:R-:W-:-:S02]  /*1c10*/  LOP3.LUT R84, R82, R85, R66, 0x96, !PT ;  /* 0x0000005552547212 */ /* 0x000fc400078e9642 */
[----:B------:R-:W-:Y:S02]  /*1c20*/  SHF.L.W.U32.HI R77, R77, 0x8, R80 ;  /* 0x000000084d4d7819 */ /* 0x000fe40000010e50 */
[----:B------:R-:W-:Y:S02]  /*1c30*/  IADD3 R85, P0, P1, R22, R71, R67 ;  /* 0x0000004716557210 */ /* 0x000fe4000791e043 */
[----:B------:R-:W-:Y:S02]  /*1c40*/  LOP3.LUT R61, R73, R78, R61, 0x96, !PT ;  /* 0x0000004e493d7212 */ /* 0x000fe400078e963d */
[----:B------:R-:W-:Y:S02]  /*1c50*/  IADD3 R66, P2, P3, R38, R68, R77 ;  /* 0x0000004426427210 */ /* 0x000fe40007b5e04d */
[----:B------:R-:W-:Y:S02]  /*1c60*/  LOP3.LUT R78, R85, R70, R87, 0x96, !PT ;  /* 0x00000046554e7212 */ /* 0x000fe400078e9657 */
[----:B------:R-:W-:-:S02]  /*1c70*/  IADD3.X R87, PT, PT, R23, R87, R59, P0, P1 ;  /* 0x0000005717577210 */ /* 0x000fc400007e243b */
[----:B------:R-:W-:Y:S02]  /*1c80*/  LOP3.LUT R80, R66, R75, R72, 0x96, !PT ;  /* 0x0000004b42507212 */ /* 0x000fe400078e9648 */
[----:B------:R-:W-:Y:S02]  /*1c90*/  IADD3.X R72, PT, PT, R39, R72, R69, P2, P3 ;  /* 0x0000004827487210 */ /* 0x000fe400017e6445 */
[----:B------:R-:W-:Y:S02]  /*1ca0*/  LOP3.LUT R71, R87, R58, R71, 0x96, !PT ;  /* 0x0000003a57477212 */ /* 0x000fe400078e9647 */
[----:B------:R-:W-:Y:S02]  /*1cb0*/  LOP3.LUT R63, R72, R63, R68, 0x96, !PT ;  /* 0x0000003f483f7212 */ /* 0x000fe400078e9644 */
[----:B------:R-:W-:Y:S02]  /*1cc0*/  SHF.L.W.U32.HI R75, R78, 0x10, R71 ;  /* 0x000000104e4b7819 */ /* 0x000fe40000010e47 */
[----:B------:R-:W-:-:S02]  /*1cd0*/  SHF.L.W.U32.HI R68, R71, 0x10, R78 ;  /* 0x0000001047447819 */ /* 0x000fc40000010e4e */
[----:B------:R-:W-:Y:S02]  /*1ce0*/  SHF.L.W.U32.HI R71, R61, 0x10, R74 ;  /* 0x000000103d477819 */ /* 0x000fe40000010e4a */
[----:B------:R-:W-:Y:S02]  /*1cf0*/  SHF.L.W.U32.HI R70, R84, 0x10, R64 ;  /* 0x0000001054467819 */ /* 0x000fe40000010e40 */
[----:B------:R-:W-:Y:S02]  /*1d00*/  SHF.L.W.U32.HI R74, R74, 0x10, R61 ;  /* 0x000000104a4a7819 */ /* 0x000fe40000010e3d */
[----:B------:R-:W-:Y:S02]  /*1d10*/  SHF.L.W.U32.HI R64, R64, 0x10, R84 ;  /* 0x0000001040407819 */ /* 0x000fe40000010e54 */
[----:B------:R-:W-:Y:S02]  /*1d20*/  IADD3 R61, P1, PT, R75, R62, RZ ;  /* 0x0000003e4b3d7210 */ /* 0x000fe40007f3e0ff */
[----:B------:R-:W-:-:S02]  /*1d30*/  IADD3 R81, P0, PT, R64, R81, RZ ;  /* 0x0000005140517210 */ /* 0x000fc40007f1e0ff */
[----:B------:R-:W-:Y:S01]  /*1d40*/  SHF.L.W.U32.HI R58, R63, 0x10, R80 ;  /* 0x000000103f3a7819 */ /* 0x000fe20000010e50 */
[----:B------:R-:W-:Y:S01]  /*1d50*/  IMAD.X R62, R68, 0x1, R91, P1 ;  /* 0x00000001443e7824 */ /* 0x000fe200008e065b */
[----:B------:R-:W-:Y:S01]  /*1d60*/  SHF.L.W.U32.HI R63, R80, 0x10, R63 ;  /* 0x00000010503f7819 */ /* 0x000fe20000010e3f */
[----:B------:R-:W-:Y:S01]  /*1d70*/  IMAD.X R79, R70, 0x1, R79, P0 ;  /* 0x00000001464f7824 */ /* 0x000fe200000e064f */
[----:B------:R-:W-:Y:S02]  /*1d80*/  LOP3.LUT R67, R67, R61, RZ, 0x3c, !PT ;  /* 0x0000003d43437212 */ /* 0x000fe400078e3cff */
[----:B------:R-:W-:Y:S02]  /*1d90*/  LOP3.LUT R78, R59, R62, RZ, 0x3c, !PT ;  /* 0x0000003e3b4e7212 */ /* 0x000fe400078e3cff */
[----:B------:R-:W-:Y:S02]  /*1da0*/  IADD3 R60, P1, PT, R63, R60, RZ ;  /* 0x0000003c3f3c7210 */ /* 0x000fe40007f3e0ff */
[----:B------:R-:W-:-:S02]  /*1db0*/  LOP3.LUT R80, R53, R81, RZ, 0x3c, !PT ;  /* 0x0000005135507212 */ /* 0x000fc400078e3cff */
[----:B------:R-:W-:Y:S02]  /*1dc0*/  LOP3.LUT R91, R0, R79, RZ, 0x3c, !PT ;  /* 0x0000004f005b7212 */ /* 0x000fe400078e3cff */
[----:B------:R-:W-:Y:S02]  /*1dd0*/  SHF.L.W.U32.HI R59, R67, 0x1, R78 ;  /* 0x00000001433b7819 */ /* 0x000fe40000010e4e */
[----:B------:R-:W-:Y:S02]  /*1de0*/  IADD3 R93, P0, PT, R74, R93, RZ ;  /* 0x0000005d4a5d7210 */ /* 0x000fe40007f1e0ff */
[----:B------:R-:W-:Y:S01]  /*1df0*/  SHF.L.W.U32.HI R67, R78, 0x1, R67 ;  /* 0x000000014e437819 */ /* 0x000fe20000010e43 */
[----:B------:R-:W-:Y:S01]  /*1e00*/  IMAD.X R78, R58, 0x1, R89, P1 ;  /* 0x000000013a4e7824 */ /* 0x000fe200008e0659 */
[----:B------:R-:W-:Y:S02]  /*1e10*/  SHF.L.W.U32.HI R53, R80, 0x1, R91 ;  /* 0x0000000150357819 */ /* 0x000fe40000010e5b */
[----:B------:R-:W-:Y:S01]  /*1e20*/  SHF.L.W.U32.HI R0, R91, 0x1, R80 ;  /* 0x000000015b007819 */ /* 0x000fe20000010e50 */
[----:B------:R-:W-:Y:S01]  /*1e30*/  IMAD.X R91, R71, 0x1, R76, P0 ;  /* 0x00000001475b7824 */ /* 0x000fe200000e064c */
[----:B------:R-:W-:-:S02]  /*1e40*/  LOP3.LUT R77, R77, R60, RZ, 0x3c, !PT ;  /* 0x0000003c4d4d7212 */ /* 0x000fc400078e3cff */
[----:B------:R-:W-:Y:S02]  /*1e50*/  LOP3.LUT R76, R69, R78, RZ, 0x3c, !PT ;  /* 0x0000004e454c7212 */ /* 0x000fe400078e3cff */
[----:B------:R-:W-:Y:S02]  /*1e60*/  LOP3.LUT R80, R52, R93, RZ, 0x3c, !PT ;  /* 0x0000005d34507212 */ /* 0x000fe400078e3cff */
[----:B------:R-:W-:Y:S02]  /*1e70*/  LOP3.LUT R89, R56, R91, RZ, 0x3c, !PT ;  /* 0x0000005b38597212 */ /* 0x000fe400078e3cff */
[----:B------:R-:W-:Y:S02]  /*1e80*/  SHF.L.W.U32.HI R52, R77, 0x1, R76 ;  /* 0x000000014d347819 */ /* 0x000fe40000010e4c */
[----:B------:R-:W-:Y:S02]  /*1e90*/  SHF.L.W.U32.HI R56, R76, 0x1, R77 ;  /* 0x000000014c387819 */ /* 0x000fe40000010e4d */
[----:B------:R-:W-:-:S02]  /*1ea0*/  IADD3 R65, P2, P3, R44, R67, R65 ;  /* 0x000000432c417210 */ /* 0x000fc40007b5e041 */
[----:B------:R-:W-:Y:S02]  /*1eb0*/  IADD3 R76, P0, P1, R46, R0, R83 ;  /* 0x000000002e4c7210 */ /* 0x000fe4000791e053 */
        /* <DEDUP_REMOVED lines=10> */
[----:B------:R-:W-:-:S05]  /*1f60*/  LOP3.LUT R83, R74, R65, RZ, 0x3c, !PT ;  /* 0x000000414a537212 */ /* 0x000fca00078e3cff */
[----:B------:R-:W-:Y:S01]  /*1f70*/  IMAD.X R78, R83, 0x1, R78, P1 ;  /* 0x00000001534e7824 */ /* 0x000fe200008e064e */
[----:B------:R-:W-:Y:S02]  /*1f80*/  IADD3 R85, P0, P1, R42, R56, R85 ;  /* 0x000000382a557210 */ /* 0x000fe4000791e055 */
[----:B------:R-:W-:Y:S02]  /*1f90*/  LOP3.LUT R84, R53, R62, RZ, 0x3c, !PT ;  /* 0x0000003e35547212 */ /* 0x000fe400078e3cff */
[----:B------:R-:W-:Y:S02]  /*1fa0*/  LOP3.LUT R53, R67, R60, RZ, 0x3c, !PT ;  /* 0x0000003c43357212 */ /* 0x000fe400078e3cff */
[----:B------:R-:W-:Y:S02]  /*1fb0*/  LOP3.LUT R80, R59, R78, RZ, 0x3c, !PT ;  /* 0x0000004e3b507212 */ /* 0x000fe400078e3cff */
[----:B------:R-:W-:Y:S02]  /*1fc0*/  IADD3.X R87, PT, PT, R43, R52, R87, P0, P1 ;  /* 0x000000342b577210 */ /* 0x000fe400007e2457 */
[----:B------:R-:W-:-:S02]  /*1fd0*/  IADD3 R66, P2, P3, R34, R77, R66 ;  /* 0x0000004d22427210 */ /* 0x000fc40007b5e042 */
[----:B------:R-:W-:Y:S02]  /*1fe0*/  SHF.L.W.U32.HI R67, R80, 0x8, R53 ;  /* 0x0000000850437819 */ /* 0x000fe40000010e35 */
[----:B------:R-:W-:Y:S02]  /*1ff0*/  SHF.L.W.U32.HI R53, R53, 0x8, R80 ;  /* 0x0000000835357819 */ /* 0x000fe40000010e50 */
[----:B------:R-:W-:Y:S02]  /*2000*/  LOP3.LUT R80, R70, R87, RZ, 0x3c, !PT ;  /* 0x0000005746507212 */ /* 0x000fe400078e3cff */
[----:B------:R-:W-:Y:S02]  /*2010*/  IADD3.X R72, PT, PT, R35, R69, R72, P2, P3 ;  /* 0x0000004523487210 */ /* 0x000fe400017e6448 */
[----:B------:R-:W-:Y:S02]  /*2020*/  IADD3 R93, P0, PT, R80, R93, RZ ;  /* 0x0000005d505d7210 */ /* 0x000fe40007f1e0ff */
[----:B------:R-:W-:-:S04]  /*2030*/  LOP3.LUT R80, R68, R72, RZ, 0x3c, !PT ;  /* 0x0000004844507212 */ /* 0x000fc800078e3cff */
        /* <DEDUP_REMOVED lines=14> */
[----:B------:R-:W-:Y:S02]  /*2120*/  SHF.L.W.U32.HI R0, R84, 0x8, R83 ;  /* 0x0000000854007819 */ /* 0x000fe40000010e53 */
[----:B------:R-:W-:Y:S02]  /*2130*/  SHF.L.W.U32.HI R56, R56, 0x8, R69 ;  /* 0x0000000838387819 */ /* 0x000fe40000010e45 */
[----:B------:R-:W-:Y:S02]  /*2140*/  IADD3 R69, P0, P1, R30, R76, R59 ;  /* 0x0000004c1e457210 */ /* 0x000fe4000791e03b */
[----:B------:R-:W-:-:S02]  /*2150*/  IADD3 R83, P2, P3, R26, R65, R53 ;  /* 0x000000411a537210 */ /* 0x000fc40007b5e035 */
[----:B------:R-:W-:Y:S02]  /*2160*/  IADD3.X R84, PT, PT, R31, R73, R0, P0, P1 ;  /* 0x000000491f547210 */ /* 0x000fe400007e2400 */
[----:B------:R-:W-:Y:S02]  /*2170*/  LOP3.LUT R80, R83, R71, R82, 0x96, !PT ;  /* 0x0000004753507212 */ /* 0x000fe400078e9652 */
[----:B------:R-:W-:Y:S02]  /*2180*/  IADD3.X R71, PT, PT, R27, R82, R67, P2, P3 ;  /* 0x000000521b477210 */ /* 0x000fe400017e6443 */
[----:B------:R-:W-:Y:S02]  /*2190*/  LOP3.LUT R76, R84, R63, R76, 0x96, !PT ;  /* 0x0000003f544c7212 */ /* 0x000fe400078e964c */
[----:B------:R-:W-:Y:S02]  /*21a0*/  LOP3.LUT R63, R71, R74, R65, 0x96, !PT ;  /* 0x0000004a473f7212 */ /* 0x000fe400078e9641 */
[----:B------:R-:W-:-:S02]  /*21b0*/  LOP3.LUT R58, R69, R58, R73, 0x96, !PT ;  /* 0x0000003a453a7212 */ /* 0x000fc400078e9649 */
[----:B------:R-:W-:Y:S02]  /*21c0*/  IADD3 R65, P0, P1, R40, R85, R89 ;  /* 0x0000005528417210 */ /* 0x000fe4000791e059 */
[----:B------:R-:W-:Y:S02]  /*21d0*/  IADD3 R73, P2, P3, R28, R66, R56 ;  /* 0x000000421c497210 */ /* 0x000fe40007b5e038 */
[----:B------:R-:W-:Y:S02]  /*21e0*/  LOP3.LUT R70, R65, R70, R87, 0x96, !PT ;  /* 0x0000004641467212 */ /* 0x000fe400078e9657 */
[----:B------:R-:W-:Y:S02]  /*21f0*/  IADD3.X R87, PT, PT, R41, R87, R77, P0, P1 ;  /* 0x0000005729577210 */ /* 0x000fe400007e244d */
[----:B------:R-:W-:Y:S02]  /*2200*/  LOP3.LUT R68, R73, R68, R72, 0x96, !PT ;  /* 0x0000004449447212 */ /* 0x000fe400078e9648 */
[----:B------:R-:W-:-:S02]  /*2210*/  IADD3.X R72, PT, PT, R29, R72, R52, P2, P3 ;  /* 0x000000481d487210 */ /* 0x000fc400017e6434 */
[----:B------:R-:W-:Y:S02]  /*2220*/  LOP3.LUT R74, R87, R64, R85, 0x96, !PT ;  /* 0x00000040574a7212 */ /* 0x000fe400078e9655 */
[----:B------:R-:W-:Y:S02]  /*2230*/  LOP3.LUT R85, R72, R75, R66, 0x96, !PT ;  /* 0x0000004b48557212 */ /* 0x000fe400078e9642 */
[----:B------:R-:W-:Y:S02]  /*2240*/  SHF.L.W.U32.HI R75, R76, 0x10, R58 ;  /* 0x000000104c4b7819 */ /* 0x000fe40000010e3a */
[----:B------:R-:W-:Y:S02]  /*2250*/  SHF.L.W.U32.HI R58, R58, 0x10, R76 ;  /* 0x000000103a3a7819 */ /* 0x000fe40000010e4c */
[----:B------:R-:W-:Y:S02]  /*2260*/  SHF.L.W.U32.HI R64, R74, 0x10, R70 ;  /* 0x000000104a407819 */ /* 0x000fe40000010e46 */
[----:B------:R-:W-:-:S02]  /*2270*/  SHF.L.W.U32.HI R66, R70, 0x10, R74 ;  /* 0x0000001046427819 */ /* 0x000fc40000010e4a */
[----:B------:R-:W-:Y:S02]  /*2280*/  SHF.L.W.U32.HI R70, R68, 0x10, R85 ;  /* 0x0000001044467819 */ /* 0x000fe40000010e55 */
[----:B------:R-:W-:Y:S02]  /*2290*/  SHF.L.W.U32.HI R74, R85, 0x10, R68 ;  /* 0x00000010554a7819 */ /* 0x000fe40000010e44 */
[----:B------:R-:W-:Y:S02]  /*22a0*/  IADD3 R68, P0, PT, R58, R61, RZ ;  /* 0x0000003d3a447210 */ /* 0x000fe40007f1e0ff */
[----:B------:R-:W-:Y:S02]  /*22b0*/  IADD3 R81, P1, PT, R70, R81, RZ ;  /* 0x0000005146517210 */ /* 0x000fe40007f3e0ff */
[----:B------:R-:W-:Y:S02]  /*22c0*/  SHF.L.W.U32.HI R85, R63, 0x10, R80 ;  /* 0x000000103f557819 */ /* 0x000fe40000010e50 */
[----:B------:R-:W-:Y:S01]  /*22d0*/  SHF.L.W.U32.HI R80, R80, 0x10, R63 ;  /* 0x0000001050507819 */ /* 0x000fe20000010e3f */
[----:B------:R-:W-:-:S02]  /*22e0*/  IMAD.X R63, R75, 0x1, R62, P0 ;  /* 0x000000014b3f7824 */ /* 0x000fc400000e063e */
        /* <DEDUP_REMOVED lines=9> */
[----:B------:R-:W-:Y:S02]  /*2380*/  IADD3 R56, P1, PT, R66, R93, RZ ;  /* 0x0000005d42387210 */ /* 0x000fe40007f3e0ff */
[----:B------:R-:W-:-:S03]  /*2390*/  IADD3 R60, P0, PT, R80, R60, RZ ;  /* 0x0000003c503c7210 */ /* 0x000fc60007f1e0ff */
[----:B------:R-:W-:Y:S01]  /*23a0*/  IMAD.X R76, R64, 0x1, R91, P1 ;  /* 0x00000001404c7824 */ /* 0x000fe200008e065b */
[----:B------:R-:W-:Y:S01]  /*23b0*/  IADD3 R83, P2, P3, R50, R52, R83 ;  /* 0x0000003432537210 */ /* 0x000fe20007b5e053 */
[----:B------:R-:W-:Y:S01]  /*23c0*/  IMAD.X R78, R85, 0x1, R78, P0 ;  /* 0x00000001554e7824 */ /* 0x000fe200000e064e */
[----:B------:R-:W-:Y:S02]  /*23d0*/  LOP3.LUT R89, R89, R56, RZ, 0x3c, !PT ;  /* 0x0000003859597212 */ /* 0x000fe400078e3cff */
[----:B------:R-:W-:Y:S02]  /*23e0*/  LOP3.LUT R62, R77, R76, RZ, 0x3c, !PT ;  /* 0x0000004c4d3e7212 */ /* 0x000fe400078e3cff */
[----:B------:R-:W-:Y:S02]  /*23f0*/  IADD3 R69, P0, P1, R32, R69, R61 ;  /* 0x0000004520457210 */ /* 0x000fe4000791e03d */
[----:B------:R-:W-:Y:S02]  /*2400*/  IADD3.X R71, PT, PT, R51, R0, R71, P2, P3 ;  /* 0x0000000033477210 */ /* 0x000fe400017e6447 */
[----:B------:R-:W-:-:S02]  /*2410*/  SHF.L.W.U32.HI R77, R89, 0x1, R62 ;  /* 0x00000001594d7819 */ /* 0x000fc40000010e3e */
[----:B------:R-:W-:Y:S02]  /*2420*/  IADD3.X R84, PT, PT, R33, R84, R59, P0, P1 ;  /* 0x0000005421547210 */ /* 0x000fe400007e243b */
[----:B------:R-:W-:Y:S02]  /*2430*/  SHF.L.W.U32.HI R89, R62, 0x1, R89 ;  /* 0x000000013e597819 */ /* 0x000fe40000010e59 */
[----:B------:R-:W-:Y:S02]  /*2440*/  LOP3.LUT R62, R64, R71, RZ, 0x3c, !PT ;  /* 0x00000047403e7212 */ /* 0x000fe400078e3cff */
[----:B------:R-:W-:Y:S02]  /*2450*/  LOP3.LUT R91, R85, R84, RZ, 0x3c, !PT ;  /* 0x00000054555b7212 */ /* 0x000fe400078e3cff */
[----:B------:R-:W-:Y:S02]  /*2460*/  LOP3.LUT R82, R53, R60, RZ, 0x3c, !PT ;  /* 0x0000003c35527212 */ /* 0x000fe400078e3cff */
[----:B------:R-:W-:-:S02]  /*2470*/  LOP3.LUT R67, R67, R78, RZ, 0x3c, !PT ;  /* 0x0000004e43437212 */ /* 0x000fc400078e3cff */
[----:B------:R-:W-:Y:S02]  /*2480*/  IADD3 R81, P1, PT, R62, R81, RZ ;  /* 0x000000513e517210 */ /* 0x000fe40007f3e0ff */
[----:B------:R-:W-:Y:S02]  /*2490*/  LOP3.LUT R62, R66, R83, RZ, 0x3c, !PT ;  /* 0x00000053423e7212 */ /* 0x000fe400078e3cff */
[----:B------:R-:W-:Y:S02]  /*24a0*/  IADD3 R56, P0, PT, R91, R56, RZ ;  /* 0x000000385b387210 */ /* 0x000fe40007f1e0ff */
[----:B------:R-:W-:Y:S02]  /*24b0*/  LOP3.LUT R91, R80, R69, RZ, 0x3c, !PT ;  /* 0x00000045505b7212 */ /* 0x000fe400078e3cff */
[----:B------:R-:W-:Y:S01]  /*24c0*/  SHF.L.W.U32.HI R53, R82, 0x1, R67 ;  /* 0x0000000152357819 */ /* 0x000fe20000010e43 */
[----:B------:R-:W-:Y:S01]  /*24d0*/  IMAD.X R79, R62, 0x1, R79, P1 ;  /* 0x000000013e4f7824 */ /* 0x000fe200008e064f */
[----:B------:R-:W-:Y:S01]  /*24e0*/  SHF.L.W.U32.HI R67, R67, 0x1, R82 ;  /* 0x0000000143437819 */ /* 0x000fe20000010e52 */
[----:B------:R-:W-:Y:S01]  /*24f0*/  IMAD.X R76, R91, 0x1, R76, P0 ;  /* 0x000000015b4c7824 */ /* 0x000fe200000e064c */
[----:B------:R-:W-:-:S02]  /*2500*/  LOP3.LUT R52, R52, R81, RZ, 0x3c, !PT ;  /* 0x0000005134347212 */ /* 0x000fc400078e3cff */
[----:B------:R-:W-:Y:S02]  /*2510*/  IADD3 R65, P0, P1, R48, R67, R65 ;  /* 0x0000004330417210 */ /* 0x000fe4000791e041 */
[----:B------:R-:W-:Y:S02]  /*2520*/  LOP3.LUT R91, R0, R79, RZ, 0x3c, !PT ;  /* 0x0000004f005b7212 */ /* 0x000fe400078e3cff */
[----:B------:R-:W-:Y:S02]  /*2530*/  IADD3.X R87, PT, PT, R49, R53, R87, P0, P1 ;  /* 0x0000003531577210 */ /* 0x000fe400007e2457 */
[----:B------:R-:W-:Y:S02]  /*2540*/  IADD3 R73, P2, P3, R36, R89, R73 ;  /* 0x0000005924497210 */ /* 0x000fe40007b5e049 */
[----:B------:R-:W-:Y:S02]  /*2550*/  SHF.L.W.U32.HI R0, R91, 0x8, R52 ;  /* 0x000000085b007819 */ /* 0x000fe40000010e34 */
[----:B------:R-:W-:-:S02]  /*2560*/  SHF.L.W.U32.HI R52, R52, 0x8, R91 ;  /* 0x0000000834347819 */ /* 0x000fc40000010e5b */
[----:B------:R-:W-:Y:S02]  /*2570*/  LOP3.LUT R91, R74, R87, RZ, 0x3c, !PT ;  /* 0x000000574a5b7212 */ /* 0x000fe400078e3cff */
[----:B------:R-:W-:Y:S02]  /*2580*/  IADD3.X R72, PT, PT, R37, R77, R72, P2, P3 ;  /* 0x0000004d25487210 */ /* 0x000fe400017e6448 */
[----:B------:R-:W-:Y:S02]  /*2590*/  IADD3 R68, P0, PT, R91, R68, RZ ;  /* 0x000000445b447210 */ /* 0x000fe40007f1e0ff */
[----:B------:R-:W-:Y:S02]  /*25a0*/  LOP3.LUT R91, R75, R72, RZ, 0x3c, !PT ;  /* 0x000000484b5b7212 */ /* 0x000fe400078e3cff */
[----:B------:R-:W-:Y:S02]  /*25b0*/  LOP3.LUT R62, R61, R56, RZ, 0x3c, !PT ;  /* 0x000000383d3e7212 */ /* 0x000fe400078e3cff */
[----:B------:R-:W-:-:S02]  /*25c0*/  LOP3.LUT R59, R59, R76, RZ, 0x3c, !PT ;  /* 0x0000004c3b3b7212 */ /* 0x000fc400078e3cff */
[----:B------:R-:W-:Y:S02]  /*25d0*/  IADD3 R60, P1, PT, R91, R60, RZ ;  /* 0x0000003c5b3c7210 */ /* 0x000fe40007f3e0ff */
[----:B------:R-:W-:Y:S02]  /*25e0*/  SHF.L.W.U32.HI R61, R59, 0x8, R62 ;  /* 0x000000083b3d7819 */ /* 0x000fe40000010e3e */
[----:B------:R-:W-:Y:S02]  /*25f0*/  LOP3.LUT R91, R58, R73, RZ, 0x3c, !PT ;  /* 0x000000493a5b7212 */ /* 0x000fe400078e3cff */
[----:B------:R-:W-:Y:S02]  /*2600*/  SHF.L.W.U32.HI R59, R62, 0x8, R59 ;  /* 0x000000083e3b7819 */ /* 0x000fe40000010e3b */
[----:B------:R-:W-:Y:S01]  /*2610*/  LOP3.LUT R62, R70, R65, RZ, 0x3c, !PT ;  /* 0x00000041463e7212 */ /* 0x000fe200078e3cff */
[----:B------:R-:W-:-:S04]  /*2620*/  IMAD.X R78, R91, 0x1, R78, P1 ;  /* 0x000000015b4e7824 */ /* 0x000fc800008e064e */
[----:B------:R-:W-:Y:S01]  /*2630*/  IMAD.X R63, R62, 0x1, R63, P0 ;  /* 0x000000013e3f7824 */ /* 0x000fe200000e063f */
[----:B------:R-:W-:Y:S02]  /*2640*/  LOP3.LUT R82, R77, R78, RZ, 0x3c, !PT ;  /* 0x0000004e4d527212 */ /* 0x000fe400078e3cff */
[----:B------:R-:W-:Y:S02]  /*2650*/  LOP3.LUT R62, R67, R68, RZ, 0x3c, !PT ;  /* 0x00000044433e7212 */ /* 0x000fe400078e3cff */
[----:B------:R-:W-:Y:S02]  /*2660*/  IADD3 R77, P2, P3, R20, R83, R52 ;  /* 0x00000053144d7210 */ /* 0x000fe40007b5e034 */
[----:B------:R-:W-:Y:S02]  /*2670*/  LOP3.LUT R67, R53, R63, RZ, 0x3c, !PT ;  /* 0x0000003f35437212 */ /* 0x000fe400078e3cff */
[----:B------:R-:W-:Y:S02]  /*2680*/  LOP3.LUT R89, R89, R60, RZ, 0x3c, !PT ;  /* 0x0000003c59597212 */ /* 0x000fe400078e3cff */
[----:B------:R-:W-:-:S02]  /*2690*/  IADD3 R91, P0, P1, R24, R69, R59 ;  /* 0x00000045185b7210 */ /* 0x000fc4000791e03b */
[----:B------:R-:W-:Y:S02]  /*26a0*/  LOP3.LUT R64, R77, R64, R71, 0x96, !PT ;  /* 0x000000404d407212 */ /* 0x000fe400078e9647 */
[----:B------:R-:W-:Y:S02]  /*26b0*/  SHF.L.W.U32.HI R53, R67, 0x8, R62 ;  /* 0x0000000843357819 */ /* 0x000fe40000010e3e */
[----:B------:R-:W-:Y:S02]  /*26c0*/  IADD3.X R71, PT, PT, R21, R71, R0, P2, P3 ;  /* 0x0000004715477210 */ /* 0x000fe400017e6400 */
[----:B------:R-:W-:Y:S02]  /*26d0*/  SHF.L.W.U32.HI R62, R62, 0x8, R67 ;  /* 0x000000083e3e7819 */ /* 0x000fe40000010e43 */
[----:B------:R-:W-:Y:S02]  /*26e0*/  SHF.L.W.U32.HI R67, R82, 0x8, R89 ;  /* 0x0000000852437819 */ /* 0x000fe40000010e59 */
[----:B------:R-:W-:-:S02]  /*26f0*/  SHF.L.W.U32.HI R93, R89, 0x8, R82 ;  /* 0x00000008595d7819 */ /* 0x000fc40000010e52 */
[----:B------:R-:W-:Y:S02]  /*2700*/  LOP3.LUT R82, R91, R85, R84, 0x96, !PT ;  /* 0x000000555b527212 */ /* 0x000fe400078e9654 */
[----:B------:R-:W-:Y:S02]  /*2710*/  IADD3.X R89, PT, PT, R25, R84, R61, P0, P1 ;  /* 0x0000005419597210 */ /* 0x000fe400007e243d */
[----:B------:R-:W-:Y:S02]  /*2720*/  LOP3.LUT R84, R71, R66, R83, 0x96, !PT ;  /* 0x0000004247547212 */ /* 0x000fe400078e9653 */
[----:B------:R-:W-:Y:S02]  /*2730*/  IADD3 R83, P0, P1, R22, R65, R62 ;  /* 0x0000004116537210 */ /* 0x000fe4000791e03e */
[----:B------:R-:W-:Y:S02]  /*2740*/  LOP3.LUT R69, R89, R80, R69, 0x96, !PT ;  /* 0x0000005059457212 */ /* 0x000fe400078e9645 */
[----:B------:R-:W-:-:S02]  /*2750*/  LOP3.LUT R80, R83, R74, R87, 0x96, !PT ;  /* 0x0000004a53507212 */ /* 0x000fc400078e9657 */
[----:B------:R-:W-:Y:S02]  /*2760*/  IADD3.X R87, PT, PT, R23, R87, R53, P0, P1 ;  /* 0x0000005717577210 */ /* 0x000fe400007e2435 */
[----:B------:R-:W-:Y:S02]  /*2770*/  IADD3 R66, P2, P3, R38, R73, R93 ;  /* 0x0000004926427210 */ /* 0x000fe40007b5e05d */
[----:B------:R-:W-:Y:S02]  /*2780*/  LOP3.LUT R65, R87, R70, R65, 0x96, !PT ;  /* 0x0000004657417212 */ /* 0x000fe400078e9641 */
[----:B------:R-:W-:Y:S02]  /*2790*/  SHF.L.W.U32.HI R74, R84, 0x10, R64 ;  /* 0x00000010544a7819 */ /* 0x000fe40000010e40 */
[----:B------:R-:W-:Y:S02]  /*27a0*/  LOP3.LUT R75, R66, R75, R72, 0x96, !PT ;  /* 0x0000004b424b7212 */ /* 0x000fe400078e9648 */
[----:B------:R-:W-:-:S02]  /*27b0*/  IADD3.X R85, PT, PT, R39, R72, R67, P2, P3 ;  /* 0x0000004827557210 */ /* 0x000fc400017e6443 */
[----:B------:R-:W-:Y:S02]  /*27c0*/  SHF.L.W.U32.HI R64, R64, 0x10, R84 ;  /* 0x0000001040407819 */ /* 0x000fe40000010e54 */
[----:B------:R-:W-:Y:S02]  /*27d0*/  SHF.L.W.U32.HI R72, R65, 0x10, R80 ;  /* 0x0000001041487819 */ /* 0x000fe40000010e50 */
[----:B------:R-:W-:Y:S02]  /*27e0*/  SHF.L.W.U32.HI R65, R80, 0x10, R65 ;  /* 0x0000001050417819 */ /* 0x000fe40000010e41 */
[----:B------:R-:W-:Y:S02]  /*27f0*/  IADD3 R81, P0, PT, R64, R81, RZ ;  /* 0x0000005140517210 */ /* 0x000fe40007f1e0ff */
[----:B------:R-:W-:Y:S02]  /*2800*/  LOP3.LUT R70, R85, R58, R73, 0x96, !PT ;  /* 0x0000003a55467212 */ /* 0x000fe400078e9649 */
[----:B------:R-:W-:Y:S01]  /*2810*/  IADD3 R73, P1, PT, R65, R68, RZ ;  /* 0x0000004441497210 */ /* 0x000fe20007f3e0ff */
[----:B------:R-:W-:Y:S01]  /*2820*/  IMAD.X R79, R74, 0x1, R79, P0 ;  /* 0x000000014a4f7824 */ /* 0x000fe200000e064f */
[----:B------:R-:W-:-:S03]  /*2830*/  SHF.L.W.U32.HI R58, R70, 0x10, R75 ;  /* 0x00000010463a7819 */ /* 0x000fc60000010e4b */
[----:B------:R-:W-:Y:S01]  /*2840*/  IMAD.X R80, R72, 0x1, R63, P1 ;  /* 0x0000000148507824 */ /* 0x000fe200008e063f */
[----:B------:R-:W-:Y:S02]  /*2850*/  SHF.L.W.U32.HI R75, R75, 0x10, R70 ;  /* 0x000000104b4b7819 */ /* 0x000fe40000010e46 */
[----:B------:R-:W-:Y:S02]  /*2860*/  SHF.L.W.U32.HI R86, R69, 0x10, R82 ;  /* 0x0000001045567819 */ /* 0x000fe40000010e52 */
[----:B------:R-:W-:Y:S02]  /*2870*/  SHF.L.W.U32.HI R82, R82, 0x10, R69 ;  /* 0x0000001052527819 */ /* 0x000fe40000010e45 */
[----:B------:R-:W-:Y:S02]  /*2880*/  LOP3.LUT R52, R52, R81, RZ, 0x3c, !PT ;  /* 0x0000005134347212 */ /* 0x000fe400078e3cff */
[----:B------:R-:W-:Y:S02]  /*2890*/  LOP3.LUT R63, R0, R79, RZ, 0x3c, !PT ;  /* 0x0000004f003f7212 */ /* 0x000fe400078e3cff */
[----:B------:R-:W-:-:S02]  /*28a0*/  LOP3.LUT R62, R62, R73, RZ, 0x3c, !PT ;  /* 0x000000493e3e7212 */ /* 0x000fc400078e3cff */
[----:B------:R-:W-:Y:S02]  /*28b0*/  LOP3.LUT R69, R53, R80, RZ, 0x3c, !PT ;  /* 0x0000005035457212 */ /* 0x000fe400078e3cff */
[----:B------:R-:W-:Y:S02]  /*28c0*/  IADD3 R60, P1, PT, R75, R60, RZ ;  /* 0x0000003c4b3c7210 */ /* 0x000fe40007f3e0ff */
[----:B------:R-:W-:Y:S02]  /*28d0*/  SHF.L.W.U32.HI R53, R52, 0x1, R63 ;  /* 0x0000000134357819 */ /* 0x000fe40000010e3f */
[----:B------:R-:W-:Y:S02]  /*28e0*/  IADD3 R56, P0, PT, R82, R56, RZ ;  /* 0x0000003852387210 */ /* 0x000fe40007f1e0ff */
[----:B------:R-:W-:Y:S02]  /*28f0*/  SHF.L.W.U32.HI R52, R63, 0x1, R52 ;  /* 0x000000013f347819 */ /* 0x000fe40000010e34 */
[----:B------:R-:W-:Y:S01]  /*2900*/  SHF.L.W.U32.HI R63, R62, 0x1, R69 ;  /* 0x000000013e3f7819 */ /* 0x000fe20000010e45 */
[----:B------:R-:W-:Y:S01]  /*2910*/  IMAD.X R78, R58, 0x1, R78, P1 ;  /* 0x000000013a4e7824 */ /* 0x000fe200008e064e */
[----:B------:R-:W-:Y:S01]  /*2920*/  SHF.L.W.U32.HI R69, R69, 0x1, R62 ;  /* 0x0000000145457819 */ /* 0x000fe20000010e3e */
[----:B------:R-:W-:Y:S01]  /*2930*/  IMAD.X R76, R86, 0x1, R76, P0 ;  /* 0x00000001564c7824 */ /* 0x000fe200000e064c */
[----:B------:R-:W-:-:S02]  /*2940*/  IADD3 R84, P0, P1, R46, R52, R91 ;  /* 0x000000342e547210 */ /* 0x000fc4000791e05b */
[----:B------:R-:W-:Y:S02]  /*2950*/  IADD3 R77, P2, P3, R44, R69, R77 ;  /* 0x000000452c4d7210 */ /* 0x000fe40007b5e04d */
[----:B------:R-:W-:Y:S02]  /*2960*/  LOP3.LUT R93, R93, R60, RZ, 0x3c, !PT ;  /* 0x0000003c5d5d7212 */ /* 0x000fe400078e3cff */
[----:B------:R-:W-:Y:S02]  /*2970*/  LOP3.LUT R0, R67, R78, RZ, 0x3c, !PT ;  /* 0x0000004e43007212 */ /* 0x000fe400078e3cff */
[----:B------:R-:W-:Y:S02]  /*2980*/  LOP3.LUT R67, R59, R56, RZ, 0x3c, !PT ;  /* 0x000000383b437212 */ /* 0x000fe400078e3cff */
[----:B------:R-:W-:Y:S02]  /*2990*/  LOP3.LUT R62, R61, R76, RZ, 0x3c, !PT ;  /* 0x0000004c3d3e7212 */ /* 0x000fe400078e3cff */
[----:B------:R-:W-:-:S02]  /*29a0*/  IADD3.X R71, PT, PT, R45, R63, R71, P2, P3 ;  /* 0x0000003f2d477210 */ /* 0x000fc400017e6447 */
[----:B------:R-:W-:Y:S02]  /*29b0*/  IADD3.X R89, PT, PT, R47, R53, R89, P0, P1 ;  /* 0x000000352f597210 */ /* 0x000fe400007e2459 */
[----:B------:R-:W-:Y:S02]  /*29c0*/  SHF.L.W.U32.HI R59, R93, 0x1, R0 ;  /* 0x000000015d3b7819 */ /* 0x000fe40000010e00 */
[----:B------:R-:W-:Y:S02]  /*29d0*/  SHF.L.W.U32.HI R61, R0, 0x1, R93 ;  /* 0x00000001003d7819 */ /* 0x000fe40000010e5d */
        /* <DEDUP_REMOVED lines=9> */
[----:B------:R-:W-:-:S03]  /*2a70*/  IADD3 R66, P2, P3, R34, R67, R66 ;  /* 0x0000004322427210 */ /* 0x000fc60007b5e042 */
[----:B------:R-:W-:Y:S01]  /*2a80*/  IMAD.X R78, R91, 0x1, R78, P1 ;  /* 0x000000015b4e7824 */ /* 0x000fe200008e064e */
[----:B------:R-:W-:Y:S02]  /*2a90*/  LOP3.LUT R62, R52, R73, RZ, 0x3c, !PT ;  /* 0x00000049343e7212 */ /* 0x000fe400078e3cff */
[----:B------:R-:W-:Y:S02]  /*2aa0*/  LOP3.LUT R53, R53, R80, RZ, 0x3c, !PT ;  /* 0x0000005035357212 */ /* 0x000fe400078e3cff */
[----:B------:R-:W-:Y:S02]  /*2ab0*/  LOP3.LUT R69, R69, R60, RZ, 0x3c, !PT ;  /* 0x0000003c45457212 */ /* 0x000fe400078e3cff */
[----:B------:R-:W-:Y:S02]  /*2ac0*/  LOP3.LUT R68, R63, R78, RZ, 0x3c, !PT ;  /* 0x0000004e3f447212 */ /* 0x000fe400078e3cff */
[----:B------:R-:W-:Y:S02]  /*2ad0*/  IADD3 R83, P0, P1, R42, R61, R83 ;  /* 0x0000003d2a537210 */ /* 0x000fe4000791e053 */
[----:B------:R-:W-:-:S02]  /*2ae0*/  IADD3.X R85, PT, PT, R35, R0, R85, P2, P3 ;  /* 0x0000000023557210 */ /* 0x000fc400017e6455 */
[----:B------:R-:W-:Y:S02]  /*2af0*/  SHF.L.W.U32.HI R52, R53, 0x8, R62 ;  /* 0x0000000835347819 */ /* 0x000fe40000010e3e */
[----:B------:R-:W-:Y:S02]  /*2b00*/  SHF.L.W.U32.HI R53, R62, 0x8, R53 ;  /* 0x000000083e357819 */ /* 0x000fe40000010e35 */
[----:B------:R-:W-:Y:S02]  /*2b10*/  SHF.L.W.U32.HI R62, R68, 0x8, R69 ;  /* 0x00000008443e7819 */ /* 0x000fe40000010e45 */
[----:B------:R-:W-:Y:S02]  /*2b20*/  SHF.L.W.U32.HI R63, R69, 0x8, R68 ;  /* 0x00000008453f7819 */ /* 0x000fe40000010e44 */
[----:B------:R-:W-:Y:S02]  /*2b30*/  IADD3.X R87, PT, PT, R43, R59, R87, P0, P1 ;  /* 0x0000003b2b577210 */ /* 0x000fe400007e2457 */
[----:B------:R-:W-:-:S02]  /*2b40*/  LOP3.LUT R68, R72, R85, RZ, 0x3c, !PT ;  /* 0x0000005548447212 */ /* 0x000fc400078e3cff */
[----:B------:R-:W-:Y:S02]  /*2b50*/  LOP3.LUT R69, R74, R87, RZ, 0x3c, !PT ;  /* 0x000000574a457212 */ /* 0x000fe400078e3cff */
[----:B------:R-:W-:Y:S02]  /*2b60*/  IADD3 R81, P1, PT, R68, R81, RZ ;  /* 0x0000005144517210 */ /* 0x000fe40007f3e0ff */
[----:B------:R-:W-:Y:S02]  /*2b70*/  LOP3.LUT R68, R65, R66, RZ, 0x3c, !PT ;  /* 0x0000004241447212 */ /* 0x000fe400078e3cff */
[----:B------:R-:W-:Y:S02]  /*2b80*/  IADD3 R56, P0, PT, R69, R56, RZ ;  /* 0x0000003845387210 */ /* 0x000fe40007f1e0ff */
[----:B------:R-:W-:Y:S01]  /*2b90*/  LOP3.LUT R69, R64, R83, RZ, 0x3c, !PT ;  /* 0x0000005340457212 */ /* 0x000fe200078e3cff */
[----:B------:R-:W-:-:S04]  /*2ba0*/  IMAD.X R79, R68, 0x1, R79, P1 ;  /* 0x00000001444f7824 */ /* 0x000fc800008e064f */
[----:B------:R-:W-:Y:S01]  /*2bb0*/  IMAD.X R76, R69, 0x1, R76, P0 ;  /* 0x00000001454c7824 */ /* 0x000fe200000e064c */
[----:B------:R-:W-:Y:S02]  /*2bc0*/  LOP3.LUT R69, R61, R56, RZ, 0x3c, !PT ;  /* 0x000000383d457212 */ /* 0x000fe400078e3cff */
[----:B------:R-:W-:Y:S02]  /*2bd0*/  LOP3.LUT R61, R67, R81, RZ, 0x3c, !PT ;  /* 0x00000051433d7212 */ /* 0x000fe400078e3cff */
[----:B------:R-:W-:Y:S02]  /*2be0*/  LOP3.LUT R0, R0, R79, RZ, 0x3c, !PT ;  /* 0x0000004f00007212 */ /* 0x000fe400078e3cff */
[----:B------:R-:W-:Y:S02]  /*2bf0*/  IADD3 R70, P2, P3, R26, R77, R63 ;  /* 0x0000004d1a467210 */ /* 0x000fe40007b5e03f */
[----:B------:R-:W-:Y:S02]  /*2c00*/  LOP3.LUT R68, R59, R76, RZ, 0x3c, !PT ;  /* 0x0000004c3b447212 */ /* 0x000fe400078e3cff */
[----:B------:R-:W-:-:S02]  /*2c10*/  SHF.L.W.U32.HI R59, R0, 0x8, R61 ;  /* 0x00000008003b7819 */ /* 0x000fc40000010e3d */
[----:B------:R-:W-:Y:S02]  /*2c20*/  SHF.L.W.U32.HI R61, R61, 0x8, R0 ;  /* 0x000000083d3d7819 */ /* 0x000fe40000010e00 */
[----:B------:R-:W-:Y:S02]  /*2c30*/  IADD3 R0, P0, P1, R30, R84, R53 ;  /* 0x000000541e007210 */ /* 0x000fe4000791e035 */
[----:B------:R-:W-:Y:S02]  /*2c40*/  LOP3.LUT R93, R70, R86, R71, 0x96, !PT ;  /* 0x00000056465d7212 */ /* 0x000fe400078e9647 */
[----:B------:R-:W-:Y:S02]  /*2c50*/  IADD3.X R71, PT, PT, R27, R71, R62, P2, P3 ;  /* 0x000000471b477210 */ /* 0x000fe400017e643e */
[----:B------:R-:W-:Y:S02]  /*2c60*/  SHF.L.W.U32.HI R67, R68, 0x8, R69 ;  /* 0x0000000844437819 */ /* 0x000fe40000010e45 */
[----:B------:R-:W-:-:S02]  /*2c70*/  SHF.L.W.U32.HI R69, R69, 0x8, R68 ;  /* 0x0000000845457819 */ /* 0x000fc40000010e44 */
[----:B------:R-:W-:Y:S02]  /*2c80*/  IADD3.X R68, PT, PT, R31, R89, R52, P0, P1 ;  /* 0x000000591f447210 */ /* 0x000fe400007e2434 */
[----:B------:R-:W-:Y:S02]  /*2c90*/  LOP3.LUT R82, R71, R82, R77, 0x96, !PT ;  /* 0x0000005247527212 */ /* 0x000fe400078e964d */
[----:B------:R-:W-:Y:S02]  /*2ca0*/  IADD3 R77, P2, P3, R28, R66, R61 ;  /* 0x000000421c4d7210 */ /* 0x000fe40007b5e03d */
[----:B------:R-:W-:Y:S02]  /*2cb0*/  LOP3.LUT R91, R68, R75, R84, 0x96, !PT ;  /* 0x0000004b445b7212 */ /* 0x000fe400078e9654 */
[----:B------:R-:W-:Y:S02]  /*2cc0*/  IADD3 R75, P0, P1, R40, R83, R69 ;  /* 0x00000053284b7210 */ /* 0x000fe4000791e045 */
[----:B------:R-:W-:-:S02]  /*2cd0*/  LOP3.LUT R84, R77, R72, R85, 0x96, !PT ;  /* 0x000000484d547212 */ /* 0x000fc400078e9655 */
[----:B------:R-:W-:Y:S02]  /*2ce0*/  IADD3.X R72, PT, PT, R29, R85, R59, P2, P3 ;  /* 0x000000551d487210 */ /* 0x000fe400017e643b */
[----:B------:R-:W-:Y:S02]  /*2cf0*/  LOP3.LUT R74, R75, R74, R87, 0x96, !PT ;  /* 0x0000004a4b4a7212 */ /* 0x000fe400078e9657 */
[----:B------:R-:W-:Y:S02]  /*2d00*/  IADD3.X R87, PT, PT, R41, R87, R67, P0, P1 ;  /* 0x0000005729577210 */ /* 0x000fe400007e2443 */
[----:B------:R-:W-:Y:S02]  /*2d10*/  LOP3.LUT R58, R0, R58, R89, 0x96, !PT ;  /* 0x0000003a003a7212 */ /* 0x000fe400078e9659 */
[----:B------:R-:W-:Y:S02]  /*2d20*/  LOP3.LUT R65, R72, R65, R66, 0x96, !PT ;  /* 0x0000004148417212 */ /* 0x000fe400078e9642 */
[----:B------:R-:W-:-:S02]  /*2d30*/  LOP3.LUT R83, R87, R64, R83, 0x96, !PT ;  /* 0x0000004057537212 */ /* 0x000fc400078e9653 */
[----:B------:R-:W-:Y:S02]  /*2d40*/  SHF.L.W.U32.HI R89, R91, 0x10, R58 ;  /* 0x000000105b597819 */ /* 0x000fe40000010e3a */
[----:B------:R-:W-:Y:S02]  /*2d50*/  SHF.L.W.U32.HI R64, R84, 0x10, R65 ;  /* 0x0000001054407819 */ /* 0x000fe40000010e41 */
[----:B------:R-:W-:Y:S02]  /*2d60*/  SHF.L.W.U32.HI R58, R58, 0x10, R91 ;  /* 0x000000103a3a7819 */ /* 0x000fe40000010e5b */
[----:B------:R-:W-:Y:S02]  /*2d70*/  SHF.L.W.U32.HI R66, R83, 0x10, R74 ;  /* 0x0000001053427819 */ /* 0x000fe40000010e4a */
[----:B------:R-:W-:Y:S02]  /*2d80*/  SHF.L.W.U32.HI R91, R74, 0x10, R83 ;  /* 0x000000104a5b7819 */ /* 0x000fe40000010e53 */
[----:B------:R-:W-:-:S02]  /*2d90*/  SHF.L.W.U32.HI R74, R65, 0x10, R84 ;  /* 0x00000010414a7819 */ /* 0x000fc40000010e54 */
[----:B------:R-:W-:Y:S02]  /*2da0*/  IADD3 R81, P1, PT, R64, R81, RZ ;  /* 0x0000005140517210 */ /* 0x000fe40007f3e0ff */
[----:B------:R-:W-:-:S03]  /*2db0*/  IADD3 R73, P0, PT, R58, R73, RZ ;  /* 0x000000493a497210 */ /* 0x000fc60007f1e0ff */
[----:B------:R-:W-:Y:S02]  /*2dc0*/  IMAD.X R79, R74, 0x1, R79, P1 ;  /* 0x000000014a4f7824 */ /* 0x000fe400008e064f */
[----:B------:R-:W-:Y:S01]  /*2dd0*/  IMAD.X R83, R89, 0x1, R80, P0 ;  /* 0x0000000159537824 */ /* 0x000fe200000e0650 */
[----:B------:R-:W-:Y:S02]  /*2de0*/  SHF.L.W.U32.HI R65, R82, 0x10, R93 ;  /* 0x0000001052417819 */ /* 0x000fe40000010e5d */
[----:B------:R-:W-:Y:S02]  /*2df0*/  SHF.L.W.U32.HI R93, R93, 0x10, R82 ;  /* 0x000000105d5d7819 */ /* 0x000fe40000010e52 */
[----:B------:R-:W-:Y:S02]  /*2e00*/  LOP3.LUT R61, R61, R81, RZ, 0x3c, !PT ;  /* 0x000000513d3d7212 */ /* 0x000fe400078e3cff */
[----:B------:R-:W-:Y:S02]  /*2e10*/  LOP3.LUT R80, R59, R79, RZ, 0x3c, !PT ;  /* 0x0000004f3b507212 */ /* 0x000fe400078e3cff */
[----:B------:R-:W-:-:S02]  /*2e20*/  LOP3.LUT R53, R53, R73, RZ, 0x3c, !PT ;  /* 0x0000004935357212 */ /* 0x000fc400078e3cff */
[----:B------:R-:W-:Y:S02]  /*2e30*/  LOP3.LUT R82, R52, R83, RZ, 0x3c, !PT ;  /* 0x0000005334527212 */ /* 0x000fe400078e3cff */
[----:B------:R-:W-:Y:S02]  /*2e40*/  IADD3 R56, P1, PT, R91, R56, RZ ;  /* 0x000000385b387210 */ /* 0x000fe40007f3e0ff */
[----:B------:R-:W-:Y:S02]  /*2e50*/  IADD3 R60, P0, PT, R93, R60, RZ ;  /* 0x0000003c5d3c7210 */ /* 0x000fe40007f1e0ff */
[----:B------:R-:W-:Y:S02]  /*2e60*/  SHF.L.W.U32.HI R59, R61, 0x1, R80 ;  /* 0x000000013d3b7819 */ /* 0x000fe40000010e50 */
        /* <DEDUP_REMOVED lines=9> */
[----:B------:R-:W-:Y:S02]  /*2f00*/  IADD3.X R68, PT, PT, R33, R68, R59, P0, P1 ;  /* 0x0000004421447210 */ /* 0x000fe400007e243b */
[----:B------:R-:W-:Y:S02]  /*2f10*/  IADD3.X R84, PT, PT, R51, R52, R71, P2, P3 ;  /* 0x0000003433547210 */ /* 0x000fe400017e6447 */
[----:B------:R-:W-:-:S02]  /*2f20*/  SHF.L.W.U32.HI R67, R69, 0x1, R78 ;  /* 0x0000000145437819 */ /* 0x000fc40000010e4e */
[----:B------:R-:W-:Y:S02]  /*2f30*/  SHF.L.W.U32.HI R69, R78, 0x1, R69 ;  /* 0x000000014e457819 */ /* 0x000fe40000010e45 */
[----:B------:R-:W-:Y:S02]  /*2f40*/  LOP3.LUT R71, R65, R68, RZ, 0x3c, !PT ;  /* 0x0000004441477212 */ /* 0x000fe400078e3cff */
[----:B------:R-:W-:Y:S02]  /*2f50*/  LOP3.LUT R78, R66, R84, RZ, 0x3c, !PT ;  /* 0x00000054424e7212 */ /* 0x000fe400078e3cff */
[----:B------:R-:W-:Y:S02]  /*2f60*/  IADD3 R56, P0, PT, R71, R56, RZ ;  /* 0x0000003847387210 */ /* 0x000fe40007f1e0ff */
[----:B------:R-:W-:Y:S02]  /*2f70*/  LOP3.LUT R63, R63, R60, RZ, 0x3c, !PT ;  /* 0x0000003c3f3f7212 */ /* 0x000fe400078e3cff */
[----:B------:R-:W-:-:S02]  /*2f80*/  LOP3.LUT R80, R62, R85, RZ, 0x3c, !PT ;  /* 0x000000553e507212 */ /* 0x000fc400078e3cff */
[----:B------:R-:W-:Y:S02]  /*2f90*/  IADD3 R81, P1, PT, R78, R81, RZ ;  /* 0x000000514e517210 */ /* 0x000fe40007f3e0ff */
[----:B------:R-:W-:Y:S02]  /*2fa0*/  LOP3.LUT R71, R93, R0, RZ, 0x3c, !PT ;  /* 0x000000005d477212 */ /* 0x000fe400078e3cff */
[----:B------:R-:W-:Y:S02]  /*2fb0*/  LOP3.LUT R78, R91, R70, RZ, 0x3c, !PT ;  /* 0x000000465b4e7212 */ /* 0x000fe400078e3cff */
[----:B------:R-:W-:Y:S01]  /*2fc0*/  SHF.L.W.U32.HI R62, R63, 0x1, R80 ;  /* 0x000000013f3e7819 */ /* 0x000fe20000010e50 */
[----:B------:R-:W-:Y:S01]  /*2fd0*/  IMAD.X R76, R71, 0x1, R76, P0 ;  /* 0x00000001474c7824 */ /* 0x000fe200000e064c */
[----:B------:R-:W-:Y:S01]  /*2fe0*/  SHF.L.W.U32.HI R63, R80, 0x1, R63 ;  /* 0x00000001503f7819 */ /* 0x000fe20000010e3f */
[----:B------:R-:W-:-:S03]  /*2ff0*/  IMAD.X R79, R78, 0x1, R79, P1 ;  /* 0x000000014e4f7824 */ /* 0x000fc600008e064f */
[----:B------:R-:W-:Y:S02]  /*3000*/  IADD3 R75, P0, P1, R48, R63, R75 ;  /* 0x0000003f304b7210 */ /* 0x000fe4000791e04b */
[----:B------:R-:W-:Y:S02]  /*3010*/  LOP3.LUT R80, R59, R76, RZ, 0x3c, !PT ;  /* 0x0000004c3b507212 */ /* 0x000fe400078e3cff */
[----:B------:R-:W-:Y:S02]  /*3020*/  LOP3.LUT R59, R53, R81, RZ, 0x3c, !PT ;  /* 0x00000051353b7212 */ /* 0x000fe400078e3cff */
[----:B------:R-:W-:Y:S02]  /*3030*/  LOP3.LUT R78, R52, R79, RZ, 0x3c, !PT ;  /* 0x0000004f344e7212 */ /* 0x000fe400078e3cff */
[----:B------:R-:W-:Y:S02]  /*3040*/  IADD3.X R87, PT, PT, R49, R62, R87, P0, P1 ;  /* 0x0000003e31577210 */ /* 0x000fe400007e2457 */
[----:B------:R-:W-:-:S02]  /*3050*/  SHF.L.W.U32.HI R53, R78, 0x8, R59 ;  /* 0x000000084e357819 */ /* 0x000fc40000010e3b */
[----:B------:R-:W-:Y:S02]  /*3060*/  SHF.L.W.U32.HI R59, R59, 0x8, R78 ;  /* 0x000000083b3b7819 */ /* 0x000fe40000010e4e */
[----:B------:R-:W-:Y:S02]  /*3070*/  IADD3 R77, P2, P3, R36, R69, R77 ;  /* 0x00000045244d7210 */ /* 0x000fe40007b5e04d */
[----:B------:R-:W-:Y:S02]  /*3080*/  LOP3.LUT R78, R74, R87, RZ, 0x3c, !PT ;  /* 0x000000574a4e7212 */ /* 0x000fe400078e3cff */
[----:B------:R-:W-:Y:S02]  /*3090*/  IADD3.X R72, PT, PT, R37, R67, R72, P2, P3 ;  /* 0x0000004325487210 */ /* 0x000fe400017e6448 */
[----:B------:R-:W-:Y:S02]  /*30a0*/  IADD3 R73, P0, PT, R78, R73, RZ ;  /* 0x000000494e497210 */ /* 0x000fe40007f1e0ff */
[----:B------:R-:W-:-:S02]  /*30b0*/  LOP3.LUT R78, R64, R75, RZ, 0x3c, !PT ;  /* 0x0000004b404e7212 */ /* 0x000fc400078e3cff */
[----:B------:R-:W-:-:S03]  /*30c0*/  LOP3.LUT R71, R89, R72, RZ, 0x3c, !PT ;  /* 0x0000004859477212 */ /* 0x000fc600078e3cff */
[----:B------:R-:W-:Y:S01]  /*30d0*/  IMAD.X R83, R78, 0x1, R83, P0 ;  /* 0x000000014e537824 */ /* 0x000fe200000e0653 */
[----:B------:R-:W-:Y:S02]  /*30e0*/  IADD3 R60, P1, PT, R71, R60, RZ ;  /* 0x0000003c473c7210 */ /* 0x000fe40007f3e0ff */
        /* <DEDUP_REMOVED lines=15> */
[----:B------:R-:W-:Y:S02]  /*31e0*/  LOP3.LUT R65, R62, R65, R68, 0x96, !PT ;  /* 0x000000413e417212 */ /* 0x000fe400078e9644 */
[----:B------:R-:W-:Y:S02]  /*31f0*/  IADD3.X R68, PT, PT, R25, R68, R52, P0, P1 ;  /* 0x0000004419447210 */ /* 0x000fe400007e2434 */
[----:B------:R-:W-:Y:S02]  /*3200*/  LOP3.LUT R66, R78, R66, R84, 0x96, !PT ;  /* 0x000000424e427212 */ /* 0x000fe400078e9654 */
[----:B------:R-:W-:Y:S02]  /*3210*/  IADD3.X R84, PT, PT, R21, R84, R53, P2, P3 ;  /* 0x0000005415547210 */ /* 0x000fe400017e6435 */
[----:B------:R-:W-:Y:S02]  /*3220*/  LOP3.LUT R0, R68, R93, R0, 0x96, !PT ;  /* 0x0000005d44007212 */ /* 0x000fe400078e9600 */
[----:B------:R-:W-:-:S02]  /*3230*/  LOP3.LUT R93, R84, R91, R70, 0x96, !PT ;  /* 0x0000005b545d7212 */ /* 0x000fc400078e9646 */
[----:B------:R-:W-:Y:S02]  /*3240*/  IADD3 R91, P0, P1, R22, R75, R69 ;  /* 0x0000004b165b7210 */ /* 0x000fe4000791e045 */
[----:B------:R-:W-:Y:S02]  /*3250*/  IADD3 R70, P2, P3, R38, R77, R71 ;  /* 0x0000004d26467210 */ /* 0x000fe40007b5e047 */
[----:B------:R-:W-:Y:S02]  /*3260*/  LOP3.LUT R82, R91, R74, R87, 0x96, !PT ;  /* 0x0000004a5b527212 */ /* 0x000fe400078e9657 */
[----:B------:R-:W-:Y:S02]  /*3270*/  IADD3.X R87, PT, PT, R23, R87, R67, P0, P1 ;  /* 0x0000005717577210 */ /* 0x000fe400007e2443 */
[----:B------:R-:W-:Y:S02]  /*3280*/  SHF.L.W.U32.HI R74, R93, 0x10, R66 ;  /* 0x000000105d4a7819 */ /* 0x000fe40000010e42 */
[----:B------:R-:W-:-:S02]  /*3290*/  LOP3.LUT R64, R87, R64, R75, 0x96, !PT ;  /* 0x0000004057407212 */ /* 0x000fc400078e964b */
[----:B------:R-:W-:Y:S02]  /*32a0*/  SHF.L.W.U32.HI R66, R66, 0x10, R93 ;  /* 0x0000001042427819 */ /* 0x000fe40000010e5d */
[----:B------:R-:W-:Y:S02]  /*32b0*/  LOP3.LUT R80, R70, R89, R72, 0x96, !PT ;  /* 0x0000005946507212 */ /* 0x000fe400078e9648 */
[----:B------:R-:W-:Y:S02]  /*32c0*/  IADD3.X R89, PT, PT, R39, R72, R63, P2, P3 ;  /* 0x0000004827597210 */ /* 0x000fe400017e643f */
[----:B------:R-:W-:Y:S02]  /*32d0*/  SHF.L.W.U32.HI R72, R64, 0x10, R82 ;  /* 0x0000001040487819 */ /* 0x000fe40000010e52 */
[----:B------:R-:W-:Y:S02]  /*32e0*/  IADD3 R81, P0, PT, R66, R81, RZ ;  /* 0x0000005142517210 */ /* 0x000fe40007f1e0ff */
[----:B------:R-:W-:-:S02]  /*32f0*/  SHF.L.W.U32.HI R64, R82, 0x10, R64 ;  /* 0x0000001052407819 */ /* 0x000fc40000010e40 */
[----:B------:R-:W-:Y:S02]  /*3300*/  LOP3.LUT R75, R89, R58, R77, 0x96, !PT ;  /* 0x0000003a594b7212 */ /* 0x000fe400078e964d */
[----:B------:R-:W-:Y:S01]  /*3310*/  SHF.L.W.U32.HI R93, R0, 0x10, R65 ;  /* 0x00000010005d7819 */ /* 0x000fe20000010e41 */
[----:B------:R-:W-:Y:S01]  /*3320*/  IMAD.X R79, R74, 0x1, R79, P0 ;  /* 0x000000014a4f7824 */ /* 0x000fe200000e064f */
[----:B------:R-:W-:Y:S02]  /*3330*/  SHF.L.W.U32.HI R65, R65, 0x10, R0 ;  /* 0x0000001041417819 */ /* 0x000fe40000010e00 */
[----:B------:R-:W-:Y:S02]  /*3340*/  IADD3 R0, P1, PT, R64, R73, RZ ;  /* 0x0000004940007210 */ /* 0x000fe40007f3e0ff */
[----:B------:R-:W-:Y:S02]  /*3350*/  SHF.L.W.U32.HI R58, R75, 0x10, R80 ;  /* 0x000000104b3a7819 */ /* 0x000fe40000010e50 */
[----:B------:R-:W-:Y:S01]  /*3360*/  SHF.L.W.U32.HI R75, R80, 0x10, R75 ;  /* 0x00000010504b7819 */ /* 0x000fe20000010e4b */
[----:B------:R-:W-:Y:S01]  /*3370*/  IMAD.X R83, R72, 0x1, R83, P1 ;  /* 0x0000000148537824 */ /* 0x000fe200008e0653 */
[----:B------:R-:W-:-:S02]  /*3380*/  LOP3.LUT R59, R59, R81, RZ, 0x3c, !PT ;  /* 0x000000513b3b7212 */ /* 0x000fc400078e3cff */
[----:B------:R-:W-:Y:S02]  /*3390*/  LOP3.LUT R82, R53, R79, RZ, 0x3c, !PT ;  /* 0x0000004f35527212 */ /* 0x000fe400078e3cff */
[----:B------:R-:W-:Y:S02]  /*33a0*/  IADD3 R60, P1, PT, R75, R60, RZ ;  /* 0x0000003c4b3c7210 */ /* 0x000fe40007f3e0ff */
[----:B------:R-:W-:Y:S02]  /*33b0*/  IADD3 R56, P0, PT, R65, R56, RZ ;  /* 0x0000003841387210 */ /* 0x000fe40007f1e0ff */
[----:B------:R-:W-:Y:S01]  /*33c0*/  SHF.L.W.U32.HI R53, R59, 0x1, R82 ;  /* 0x000000013b357819 */ /* 0x000fe20000010e52 */
[----:B------:R-:W-:Y:S01]  /*33d0*/  IMAD.X R85, R58, 0x1, R85, P1 ;  /* 0x000000013a557824 */ /* 0x000fe200008e0655 */
[----:B------:R-:W-:Y:S01]  /*33e0*/  SHF.L.W.U32.HI R59, R82, 0x1, R59 ;  /* 0x00000001523b7819 */ /* 0x000fe20000010e3b */
[----:B------:R-:W-:Y:S01]  /*33f0*/  IMAD.X R77, R93, 0x1, R76, P0 ;  /* 0x000000015d4d7824 */ /* 0x000fe200000e064c */
[----:B------:R-:W-:-:S02]  /*3400*/  LOP3.LUT R69, R69, R0, RZ, 0x3c, !PT ;  /* 0x0000000045457212 */ /* 0x000fc400078e3cff */
[----:B------:R-:W-:Y:S02]  /*3410*/  LOP3.LUT R80, R67, R83, RZ, 0x3c, !PT ;  /* 0x0000005343507212 */ /* 0x000fe400078e3cff */
[----:B------:R-:W-:Y:S02]  /*3420*/  IADD3 R62, P0, P1, R46, R59, R62 ;  /* 0x0000003b2e3e7210 */ /* 0x000fe4000791e03e */
[----:B------:R-:W-:Y:S02]  /*3430*/  SHF.L.W.U32.HI R67, R69, 0x1, R80 ;  /* 0x0000000145437819 */ /* 0x000fe40000010e50 */
[----:B------:R-:W-:Y:S02]  /*3440*/  SHF.L.W.U32.HI R69, R80, 0x1, R69 ;  /* 0x0000000150457819 */ /* 0x000fe40000010e45 */
[----:B------:R-:W-:Y:S02]  /*3450*/  LOP3.LUT R71, R71, R60, RZ, 0x3c, !PT ;  /* 0x0000003c47477212 */ /* 0x000fe400078e3cff */
[----:B------:R-:W-:-:S02]  /*3460*/  LOP3.LUT R76, R63, R85, RZ, 0x3c, !PT ;  /* 0x000000553f4c7212 */ /* 0x000fc400078e3cff */
[----:B------:R-:W-:Y:S02]  /*3470*/  LOP3.LUT R73, R61, R56, RZ, 0x3c, !PT ;  /* 0x000000383d497212 */ /* 0x000fe400078e3cff */
[----:B------:R-:W-:Y:S02]  /*3480*/  LOP3.LUT R80, R52, R77, RZ, 0x3c, !PT ;  /* 0x0000004d34507212 */ /* 0x000fe400078e3cff */
[----:B------:R-:W-:Y:S02]  /*3490*/  IADD3.X R68, PT, PT, R47, R53, R68, P0, P1 ;  /* 0x000000352f447210 */ /* 0x000fe400007e2444 */
[----:B------:R-:W-:Y:S02]  /*34a0*/  SHF.L.W.U32.HI R52, R71, 0x1, R76 ;  /* 0x0000000147347819 */ /* 0x000fe40000010e4c */
[----:B------:R-:W-:Y:S02]  /*34b0*/  SHF.L.W.U32.HI R61, R76, 0x1, R71 ;  /* 0x000000014c3d7819 */ /* 0x000fe40000010e47 */
[----:B------:R-:W-:-:S02]  /*34c0*/  IADD3 R78, P2, P3, R44, R69, R78 ;  /* 0x000000452c4e7210 */ /* 0x000fc40007b5e04e */
[----:B------:R-:W-:Y:S02]  /*34d0*/  SHF.L.W.U32.HI R63, R73, 0x1, R80 ;  /* 0x00000001493f7819 */ /* 0x000fe40000010e50 */
[----:B------:R-:W-:Y:S02]  /*34e0*/  SHF.L.W.U32.HI R71, R80, 0x1, R73 ;  /* 0x0000000150477819 */ /* 0x000fe40000010e49 */
        /* <DEDUP_REMOVED lines=8> */
[----:B------:R-:W-:-:S03]  /*3570*/  IADD3 R70, P2, P3, R34, R71, R70 ;  /* 0x0000004722467210 */ /* 0x000fc60007b5e046 */
[----:B------:R-:W-:Y:S01]  /*3580*/  IMAD.X R85, R76, 0x1, R85, P1 ;  /* 0x000000014c557824 */ /* 0x000fe200008e0655 */
        /* <DEDUP_REMOVED lines=20> */
[----:B------:R-:W-:Y:S02]  /*36d0*/  LOP3.LUT R63, R63, R79, RZ, 0x3c, !PT ;  /* 0x0000004f3f3f7212 */ /* 0x000fe400078e3cff */
[----:B------:R-:W-:-:S02]  /*36e0*/  SHF.L.W.U32.HI R53, R80, 0x8, R59 ;  /* 0x0000000850357819 */ /* 0x000fc40000010e3b */
[----:B------:R-:W-:Y:S02]  /*36f0*/  SHF.L.W.U32.HI R59, R59, 0x8, R80 ;  /* 0x000000083b3b7819 */ /* 0x000fe40000010e50 */
[----:B------:R-:W-:Y:S02]  /*3700*/  SHF.L.W.U32.HI R71, R76, 0x8, R61 ;  /* 0x000000084c477819 */ /* 0x000fe40000010e3d */
[----:B------:R-:W-:Y:S02]  /*3710*/  SHF.L.W.U32.HI R73, R61, 0x8, R76 ;  /* 0x000000083d497819 */ /* 0x000fe40000010e4c */
[----:B------:R-:W-:Y:S02]  /*3720*/  SHF.L.W.U32.HI R61, R63, 0x8, R52 ;  /* 0x000000083f3d7819 */ /* 0x000fe40000010e34 */
[----:B------:R-:W-:Y:S02]  /*3730*/  SHF.L.W.U32.HI R63, R52, 0x8, R63 ;  /* 0x00000008343f7819 */ /* 0x000fe40000010e3f */
[----:B------:R-:W-:-:S02]  /*3740*/  IADD3 R52, P0, P1, R30, R62, R59 ;  /* 0x0000003e1e347210 */ /* 0x000fc4000791e03b */
[----:B------:R-:W-:Y:S02]  /*3750*/  IADD3 R76, P2, P3, R26, R78, R67 ;  /* 0x0000004e1a4c7210 */ /* 0x000fe40007b5e043 */
[----:B------:R-:W-:Y:S02]  /*3760*/  LOP3.LUT R58, R52, R58, R68, 0x96, !PT ;  /* 0x0000003a343a7212 */ /* 0x000fe400078e9644 */
[----:B------:R-:W-:Y:S02]  /*3770*/  IADD3.X R68, PT, PT, R31, R68, R53, P0, P1 ;  /* 0x000000441f447210 */ /* 0x000fe400007e2435 */
[----:B------:R-:W-:Y:S02]  /*3780*/  LOP3.LUT R93, R76, R93, R84, 0x96, !PT ;  /* 0x0000005d4c5d7212 */ /* 0x000fe400078e9654 */
[----:B------:R-:W-:Y:S02]  /*3790*/  IADD3.X R84, PT, PT, R27, R84, R69, P2, P3 ;  /* 0x000000541b547210 */ /* 0x000fe400017e6445 */
[----:B------:R-:W-:-:S02]  /*37a0*/  LOP3.LUT R80, R68, R75, R62, 0x96, !PT ;  /* 0x0000004b44507212 */ /* 0x000fc400078e963e */
[----:B------:R-:W-:Y:S02]  /*37b0*/  IADD3 R75, P2, P3, R28, R70, R63 ;  /* 0x000000461c4b7210 */ /* 0x000fe40007b5e03f */
[----:B------:R-:W-:Y:S02]  /*37c0*/  LOP3.LUT R62, R84, R65, R78, 0x96, !PT ;  /* 0x00000041543e7212 */ /* 0x000fe400078e964e */
[----:B------:R-:W-:Y:S02]  /*37d0*/  IADD3 R65, P0, P1, R40, R91, R73 ;  /* 0x0000005b28417210 */ /* 0x000fe4000791e049 */
[----:B------:R-:W-:Y:S02]  /*37e0*/  LOP3.LUT R82, R75, R72, R89, 0x96, !PT ;  /* 0x000000484b527212 */ /* 0x000fe400078e9659 */
[----:B------:R-:W-:Y:S02]  /*37f0*/  IADD3.X R89, PT, PT, R29, R89, R61, P2, P3 ;  /* 0x000000591d597210 */ /* 0x000fe400017e643d */
[----:B------:R-:W-:-:S02]  /*3800*/  LOP3.LUT R78, R65, R74, R87, 0x96, !PT ;  /* 0x0000004a414e7212 */ /* 0x000fc400078e9657 */
[----:B------:R-:W-:Y:S02]  /*3810*/  IADD3.X R87, PT, PT, R41, R87, R71, P0, P1 ;  /* 0x0000005729577210 */ /* 0x000fe400007e2447 */
[----:B------:R-:W-:Y:S02]  /*3820*/  LOP3.LUT R64, R89, R64, R70, 0x96, !PT ;  /* 0x0000004059407212 */ /* 0x000fe400078e9646 */
[----:B------:R-:W-:Y:S02]  /*3830*/  SHF.L.W.U32.HI R70, R80, 0x10, R58 ;  /* 0x0000001050467819 */ /* 0x000fe40000010e3a */
[----:B------:R-:W-:Y:S02]  /*3840*/  LOP3.LUT R91, R87, R66, R91, 0x96, !PT ;  /* 0x00000042575b7212 */ /* 0x000fe400078e965b */
[----:B------:R-:W-:Y:S02]  /*3850*/  SHF.L.W.U32.HI R58, R58, 0x10, R80 ;  /* 0x000000103a3a7819 */ /* 0x000fe40000010e50 */
[----:B------:R-:W-:-:S02]  /*3860*/  SHF.L.W.U32.HI R66, R82, 0x10, R64 ;  /* 0x0000001052427819 */ /* 0x000fc40000010e40 */
[----:B------:R-:W-:Y:S02]  /*3870*/  SHF.L.W.U32.HI R72, R64, 0x10, R82 ;  /* 0x0000001040487819 */ /* 0x000fe40000010e52 */
[----:B------:R-:W-:Y:S02]  /*3880*/  IADD3 R0, P0, PT, R58, R0, RZ ;  /* 0x000000003a007210 */ /* 0x000fe40007f1e0ff */
[----:B------:R-:W-:Y:S02]  /*3890*/  IADD3 R64, P1, PT, R66, R81, RZ ;  /* 0x0000005142407210 */ /* 0x000fe40007f3e0ff */
[----:B------:R-:W-:Y:S01]  /*38a0*/  SHF.L.W.U32.HI R80, R62, 0x10, R93 ;  /* 0x000000103e507819 */ /* 0x000fe20000010e5d */
[----:B------:R-:W-:Y:S01]  /*38b0*/  IMAD.X R83, R70, 0x1, R83, P0 ;  /* 0x0000000146537824 */ /* 0x000fe200000e0653 */
[----:B------:R-:W-:Y:S01]  /*38c0*/  SHF.L.W.U32.HI R93, R93, 0x10, R62 ;  /* 0x000000105d5d7819 */ /* 0x000fe20000010e3e */
[----:B------:R-:W-:Y:S01]  /*38d0*/  IMAD.X R62, R72, 0x1, R79, P1 ;  /* 0x00000001483e7824 */ /* 0x000fe200008e064f */
[----:B------:R-:W-:-:S02]  /*38e0*/  SHF.L.W.U32.HI R74, R91, 0x10, R78 ;  /* 0x000000105b4a7819 */ /* 0x000fc40000010e4e */
[----:B------:R-:W-:Y:S02]  /*38f0*/  SHF.L.W.U32.HI R91, R78, 0x10, R91 ;  /* 0x000000104e5b7819 */ /* 0x000fe40000010e5b */
[----:B------:R-:W-:Y:S02]  /*3900*/  LOP3.LUT R59, R59, R0, RZ, 0x3c, !PT ;  /* 0x000000003b3b7212 */ /* 0x000fe400078e3cff */
[----:B------:R-:W-:Y:S02]  /*3910*/  LOP3.LUT R82, R53, R83, RZ, 0x3c, !PT ;  /* 0x0000005335527212 */ /* 0x000fe400078e3cff */
[----:B------:R-:W-:Y:S02]  /*3920*/  LOP3.LUT R63, R63, R64, RZ, 0x3c, !PT ;  /* 0x000000403f3f7212 */ /* 0x000fe400078e3cff */
[----:B------:R-:W-:Y:S02]  /*3930*/  LOP3.LUT R78, R61, R62, RZ, 0x3c, !PT ;  /* 0x0000003e3d4e7212 */ /* 0x000fe400078e3cff */
[----:B------:R-:W-:-:S02]  /*3940*/  IADD3 R81, P0, PT, R93, R60, RZ ;  /* 0x0000003c5d517210 */ /* 0x000fc40007f1e0ff */
        /* <DEDUP_REMOVED lines=29> */
[----:B------:R-:W-:Y:S02]  /*3b20*/  IADD3 R65, P0, P1, R48, R69, R65 ;  /* 0x0000004530417210 */ /* 0x000fe4000791e041 */
        /* <DEDUP_REMOVED lines=13> */
[----:B------:R-:W-:Y:S02]  /*3c00*/  LOP3.LUT R78, R66, R65, RZ, 0x3c, !PT ;  /* 0x00000041424e7212 */ /* 0x000fe400078e3cff */
[----:B------:R-:W-:-:S03]  /*3c10*/  LOP3.LUT R77, R58, R75, RZ, 0x3c, !PT ;  /* 0x0000004b3a4d7212 */ /* 0x000fc600078e3cff */
[----:B------:R-:W-:Y:S01]  /*3c20*/  IMAD.X R83, R78, 0x1, R83, P0 ;  /* 0x000000014e537824 */ /* 0x000fe200000e0653 */
[----:B------:R-:W-:Y:S01]  /*3c30*/  IADD3 R85, P2, P3, R20, R76, R63 ;  /* 0x0000004c14557210 */ /* 0x000fe20007b5e03f */
[----:B------:R-:W-:Y:S01]  /*3c40*/  IMAD.X R60, R77, 0x1, R60, P1 ;  /* 0x000000014d3c7824 */ /* 0x000fe200008e063c */
[----:B------:R-:W-:Y:S02]  /*3c50*/  LOP3.LUT R77, R69, R0, RZ, 0x3c, !PT ;  /* 0x00000000454d7212 */ /* 0x000fe400078e3cff */
[----:B------:R-:W-:Y:S02]  /*3c60*/  LOP3.LUT R82, R67, R83, RZ, 0x3c, !PT ;  /* 0x0000005343527212 */ /* 0x000fe400078e3cff */
[----:B------:R-:W-:Y:S02]  /*3c70*/  IADD3 R67, P0, P1, R24, R52, R61 ;  /* 0x0000003418437210 */ /* 0x000fe4000791e03d */
[----:B------:R-:W-:Y:S02]  /*3c80*/  LOP3.LUT R74, R85, R74, R84, 0x96, !PT ;  /* 0x0000004a554a7212 */ /* 0x000fe400078e9654 */
[----:B------:R-:W-:-:S02]  /*3c90*/  SHF.L.W.U32.HI R69, R82, 0x8, R77 ;  /* 0x0000000852457819 */ /* 0x000fc40000010e4d */
[----:B------:R-:W-:Y:S02]  /*3ca0*/  IADD3.X R84, PT, PT, R21, R84, R53, P2, P3 ;  /* 0x0000005415547210 */ /* 0x000fe400017e6435 */
[----:B------:R-:W-:Y:S02]  /*3cb0*/  SHF.L.W.U32.HI R77, R77, 0x8, R82 ;  /* 0x000000084d4d7819 */ /* 0x000fe40000010e52 */
[----:B------:R-:W-:Y:S02]  /*3cc0*/  LOP3.LUT R80, R67, R80, R68, 0x96, !PT ;  /* 0x0000005043507212 */ /* 0x000fe400078e9644 */
[----:B------:R-:W-:Y:S02]  /*3cd0*/  IADD3.X R68, PT, PT, R25, R68, R59, P0, P1 ;  /* 0x0000004419447210 */ /* 0x000fe400007e243b */
[----:B------:R-:W-:Y:S02]  /*3ce0*/  LOP3.LUT R76, R84, R91, R76, 0x96, !PT ;  /* 0x0000005b544c7212 */ /* 0x000fe400078e964c */
[----:B------:R-:W-:-:S02]  /*3cf0*/  IADD3 R91, P0, P1, R22, R65, R77 ;  /* 0x00000041165b7210 */ /* 0x000fc4000791e04d */
[----:B------:R-:W-:Y:S02]  /*3d00*/  LOP3.LUT R73, R73, R81, RZ, 0x3c, !PT ;  /* 0x0000005149497212 */ /* 0x000fe400078e3cff */
[----:B------:R-:W-:Y:S02]  /*3d10*/  LOP3.LUT R78, R71, R60, RZ, 0x3c, !PT ;  /* 0x0000003c474e7212 */ /* 0x000fe400078e3cff */
[----:B------:R-:W-:Y:S02]  /*3d20*/  LOP3.LUT R72, R91, R72, R87, 0x96, !PT ;  /* 0x000000485b487212 */ /* 0x000fe400078e9657 */
[----:B------:R-:W-:Y:S02]  /*3d30*/  IADD3.X R87, PT, PT, R23, R87, R69, P0, P1 ;  /* 0x0000005717577210 */ /* 0x000fe400007e2445 */
[----:B------:R-:W-:Y:S02]  /*3d40*/  SHF.L.W.U32.HI R71, R78, 0x8, R73 ;  /* 0x000000084e477819 */ /* 0x000fe40000010e49 */
[----:B------:R-:W-:-:S02]  /*3d50*/  SHF.L.W.U32.HI R73, R73, 0x8, R78 ;  /* 0x0000000849497819 */ /* 0x000fc40000010e4e */
[----:B------:R-:W-:Y:S02]  /*3d60*/  LOP3.LUT R66, R87, R66, R65, 0x96, !PT ;  /* 0x0000004257427212 */ /* 0x000fe400078e9641 */
[----:B------:R-:W-:Y:S02]  /*3d70*/  LOP3.LUT R52, R68, R93, R52, 0x96, !PT ;  /* 0x0000005d44347212 */ /* 0x000fe400078e9634 */
[----:B------:R-:W-:Y:S02]  /*3d80*/  SHF.L.W.U32.HI R78, R76, 0x10, R74 ;  /* 0x000000104c4e7819 */ /* 0x000fe40000010e4a */
[----:B------:R-:W-:Y:S02]  /*3d90*/  IADD3 R93, P2, P3, R38, R75, R73 ;  /* 0x0000004b265d7210 */ /* 0x000fe40007b5e049 */
[----:B------:R-:W-:Y:S02]  /*3da0*/  SHF.L.W.U32.HI R74, R74, 0x10, R76 ;  /* 0x000000104a4a7819 */ /* 0x000fe40000010e4c */
[----:B------:R-:W-:-:S02]  /*3db0*/  SHF.L.W.U32.HI R76, R66, 0x10, R72 ;  /* 0x00000010424c7819 */ /* 0x000fc40000010e48 */
[----:B------:R-:W-:Y:S02]  /*3dc0*/  SHF.L.W.U32.HI R72, R72, 0x10, R66 ;  /* 0x0000001048487819 */ /* 0x000fe40000010e42 */
[----:B------:R-:W-:Y:S02]  /*3dd0*/  LOP3.LUT R70, R93, R70, R89, 0x96, !PT ;  /* 0x000000465d467212 */ /* 0x000fe400078e9659 */
[----:B------:R-:W-:Y:S02]  /*3de0*/  IADD3.X R89, PT, PT, R39, R89, R71, P2, P3 ;  /* 0x0000005927597210 */ /* 0x000fe400017e6447 */
[----:B------:R-:W-:Y:S02]  /*3df0*/  IADD3 R64, P0, PT, R74, R64, RZ ;  /* 0x000000404a407210 */ /* 0x000fe40007f1e0ff */
[----:B------:R-:W-:Y:S02]  /*3e00*/  IADD3 R0, P1, PT, R72, R0, RZ ;  /* 0x0000000048007210 */ /* 0x000fe40007f3e0ff */
[----:B------:R-:W-:Y:S01]  /*3e10*/  LOP3.LUT R65, R89, R58, R75, 0x96, !PT ;  /* 0x0000003a59417212 */ /* 0x000fe200078e964b */
[----:B------:R-:W-:-:S02]  /*3e20*/  IMAD.X R62, R78, 0x1, R62, P0 ;  /* 0x000000014e3e7824 */ /* 0x000fc400000e063e */
[----:B------:R-:W-:Y:S01]  /*3e30*/  IMAD.X R58, R76, 0x1, R83, P1 ;  /* 0x000000014c3a7824 */ /* 0x000fe200008e0653 */
[----:B------:R-:W-:Y:S02]  /*3e40*/  SHF.L.W.U32.HI R75, R65, 0x10, R70 ;  /* 0x00000010414b7819 */ /* 0x000fe40000010e46 */
[----:B------:R-:W-:Y:S02]  /*3e50*/  SHF.L.W.U32.HI R82, R70, 0x10, R65 ;  /* 0x0000001046527819 */ /* 0x000fe40000010e41 */
[----:B------:R-:W-:Y:S02]  /*3e60*/  SHF.L.W.U32.HI R65, R52, 0x10, R80 ;  /* 0x0000001034417819 */ /* 0x000fe40000010e50 */
[----:B------:R-:W-:Y:S02]  /*3e70*/  SHF.L.W.U32.HI R80, R80, 0x10, R52 ;  /* 0x0000001050507819 */ /* 0x000fe40000010e34 */
        /* <DEDUP_REMOVED lines=12> */
[----:B------:R-:W-:Y:S02]  /*3f40*/  IADD3 R67, P0, P1, R46, R63, R67 ;  /* 0x0000003f2e437210 */ /* 0x000fe4000791e043 */
[----:B------:R-:W-:Y:S02]  /*3f50*/  LOP3.LUT R73, R73, R66, RZ, 0x3c, !PT ;  /* 0x0000004249497212 */ /* 0x000fe400078e3cff */
[----:B------:R-:W-:Y:S02]  /*3f60*/  LOP3.LUT R70, R71, R60, RZ, 0x3c, !PT ;  /* 0x0000003c47467212 */ /* 0x000fe400078e3cff */
[----:B------:R-:W-:Y:S02]  /*3f70*/  LOP3.LUT R79, R61, R52, RZ, 0x3c, !PT ;  /* 0x000000343d4f7212 */ /* 0x000fe400078e3cff */
[----:B------:R-:W-:-:S02]  /*3f80*/  LOP3.LUT R86, R59, R56, RZ, 0x3c, !PT ;  /* 0x000000383b567212 */ /* 0x000fc400078e3cff */
[----:B------:R-:W-:Y:S02]  /*3f90*/  IADD3.X R68, PT, PT, R47, R53, R68, P0, P1 ;  /* 0x000000352f447210 */ /* 0x000fe400007e2444 */
[----:B------:R-:W-:Y:S02]  /*3fa0*/  IADD3 R85, P2, P3, R44, R77, R85 ;  /* 0x0000004d2c557210 */ /* 0x000fe40007b5e055 */
[----:B------:R-:W-:Y:S02]  /*3fb0*/  SHF.L.W.U32.HI R59, R73, 0x1, R70 ;  /* 0x00000001493b7819 */ /* 0x000fe40000010e46 */
[----:B------:R-:W-:Y:S02]  /*3fc0*/  SHF.L.W.U32.HI R61, R70, 0x1, R73 ;  /* 0x00000001463d7819 */ /* 0x000fe40000010e49 */
[----:B------:R-:W-:Y:S02]  /*3fd0*/  SHF.L.W.U32.HI R71, R79, 0x1, R86 ;  /* 0x000000014f477819 */ /* 0x000fe40000010e56 */
[----:B------:R-:W-:-:S02]  /*3fe0*/  SHF.L.W.U32.HI R73, R86, 0x1, R79 ;  /* 0x0000000156497819 */ /* 0x000fc40000010e4f */
[----:B------:R-:W-:Y:S02]  /*3ff0*/  LOP3.LUT R79, R75, R68, RZ, 0x3c, !PT ;  /* 0x000000444b4f7212 */ /* 0x000fe400078e3cff */
[----:B------:R-:W-:Y:S02]  /*4000*/  IADD3.X R84, PT, PT, R45, R69, R84, P2, P3 ;  /* 0x000000452d547210 */ /* 0x000fe400017e6454 */
[----:B------:R-:W-:Y:S02]  /*4010*/  IADD3 R0, P0, PT, R79, R0, RZ ;  /* 0x000000004f007210 */ /* 0x000fe40007f1e0ff */
[----:B------:R-:W-:-:S04]  /*4020*/  LOP3.LUT R79, R65, R84, RZ, 0x3c, !PT ;  /* 0x00000054414f7212 */ /* 0x000fc800078e3cff */
        /* <DEDUP_REMOVED lines=8> */
[----:B------:R-:W-:Y:S02]  /*40b0*/  IADD3.X R87, PT, PT, R43, R59, R87, P0, P1 ;  /* 0x0000003b2b577210 */ /* 0x000fe400007e2457 */
[----:B------:R-:W-:Y:S02]  /*40c0*/  IADD3 R93, P2, P3, R34, R73, R93 ;  /* 0x00000049225d7210 */ /* 0x000fe40007b5e05d */
[----:B------:R-:W-:-:S02]  /*40d0*/  LOP3.LUT R70, R69, R60, RZ, 0x3c, !PT ;  /* 0x0000003c45467212 */ /* 0x000fc400078e3cff */
        /* <DEDUP_REMOVED lines=12> */
[----:B------:R-:W-:Y:S02]  /*41a0*/  SHF.L.W.U32.HI R53, R70, 0x8, R77 ;  /* 0x0000000846357819 */ /* 0x000fe40000010e4d */
[----:B------:R-:W-:Y:S02]  /*41b0*/  SHF.L.W.U32.HI R77, R77, 0x8, R70 ;  /* 0x000000084d4d7819 */ /* 0x000fe40000010e46 */
[----:B------:R-:W-:Y:S02]  /*41c0*/  LOP3.LUT R73, R73, R64, RZ, 0x3c, !PT ;  /* 0x0000004049497212 */ /* 0x000fe400078e3cff */
[----:B------:R-:W-:Y:S02]  /*41d0*/  LOP3.LUT R70, R71, R62, RZ, 0x3c, !PT ;  /* 0x0000003e47467212 */ /* 0x000fe400078e3cff */
[----:B------:R-:W-:Y:S02]  /*41e0*/  LOP3.LUT R61, R61, R52, RZ, 0x3c, !PT ;  /* 0x000000343d3d7212 */ /* 0x000fe400078e3cff */
[----:B------:R-:W-:-:S02]  /*41f0*/  LOP3.LUT R86, R59, R56, RZ, 0x3c, !PT ;  /* 0x000000383b567212 */ /* 0x000fc400078e3cff */
[----:B------:R-:W-:Y:S02]  /*4200*/  IADD3 R83, P0, P1, R30, R67, R69 ;  /* 0x000000431e537210 */ /* 0x000fe4000791e045 */
[----:B------:R-:W-:Y:S02]  /*4210*/  SHF.L.W.U32.HI R81, R70, 0x8, R73 ;  /* 0x0000000846517819 */ /* 0x000fe40000010e49 */
[----:B------:R-:W-:Y:S02]  /*4220*/  SHF.L.W.U32.HI R73, R73, 0x8, R70 ;  /* 0x0000000849497819 */ /* 0x000fe40000010e46 */
[----:B------:R-:W-:Y:S02]  /*4230*/  IADD3 R59, P2, P3, R26, R85, R77 ;  /* 0x000000551a3b7210 */ /* 0x000fe40007b5e04d */
[----:B------:R-:W-:Y:S02]  /*4240*/  SHF.L.W.U32.HI R71, R86, 0x8, R61 ;  /* 0x0000000856477819 */ /* 0x000fe40000010e3d */
[----:B------:R-:W-:-:S02]  /*4250*/  LOP3.LUT R70, R83, R75, R68, 0x96, !PT ;  /* 0x0000004b53467212 */ /* 0x000fc400078e9644 */
[----:B------:R-:W-:Y:S02]  /*4260*/  SHF.L.W.U32.HI R61, R61, 0x8, R86 ;  /* 0x000000083d3d7819 */ /* 0x000fe40000010e56 */
[----:B------:R-:W-:Y:S02]  /*4270*/  IADD3.X R75, PT, PT, R31, R68, R63, P0, P1 ;  /* 0x000000441f4b7210 */ /* 0x000fe400007e243f */
[----:B------:R-:W-:Y:S02]  /*4280*/  LOP3.LUT R68, R59, R65, R84, 0x96, !PT ;  /* 0x000000413b447212 */ /* 0x000fe400078e9654 */
[----:B------:R-:W-:Y:S02]  /*4290*/  IADD3.X R65, PT, PT, R27, R84, R53, P2, P3 ;  /* 0x000000541b417210 */ /* 0x000fe400017e6435 */
[----:B------:R-:W-:Y:S02]  /*42a0*/  LOP3.LUT R82, R75, R82, R67, 0x96, !PT ;  /* 0x000000524b527212 */ /* 0x000fe400078e9643 */
[----:B------:R-:W-:-:S02]  /*42b0*/  IADD3 R79, P0, P1, R40, R91, R61 ;  /* 0x0000005b284f7210 */ /* 0x000fc4000791e03d */
[----:B------:R-:W-:Y:S02]  /*42c0*/  IADD3 R67, P2, P3, R28, R93, R73 ;  /* 0x0000005d1c437210 */ /* 0x000fe40007b5e049 */
[----:B------:R-:W-:Y:S02]  /*42d0*/  LOP3.LUT R85, R65, R80, R85, 0x96, !PT ;  /* 0x0000005041557212 */ /* 0x000fe400078e9655 */
        /* <DEDUP_REMOVED lines=13> */
[----:B------:R-:W-:Y:S02]  /*43b0*/  SHF.L.W.U32.HI R76, R85, 0x10, R68 ;  /* 0x00000010554c7819 */ /* 0x000fe40000010e44 */
[----:B------:R-:W-:Y:S02]  /*43c0*/  SHF.L.W.U32.HI R85, R68, 0x10, R85 ;  /* 0x0000001044557819 */ /* 0x000fe40000010e55 */
[----:B------:R-:W-:Y:S01]  /*43d0*/  IADD3 R64, P1, PT, R72, R64, RZ ;  /* 0x0000004048407210 */ /* 0x000fe20007f3e0ff */
[----:B------:R-:W-:Y:S01]  /*43e0*/  IMAD.X R58, R91, 0x1, R58, P0 ;  /* 0x000000015b3a7824 */ /* 0x000fe200000e063a */
[----:B------:R-:W-:-:S03]  /*43f0*/  IADD3 R66, P0, PT, R85, R66, RZ ;  /* 0x0000004255427210 */ /* 0x000fc60007f1e0ff */
[----:B------:R-:W-:Y:S01]  /*4400*/  IMAD.X R62, R74, 0x1, R62, P1 ;  /* 0x000000014a3e7824 */ /* 0x000fe200008e063e */
[----:B------:R-:W-:Y:S02]  /*4410*/  LOP3.LUT R68, R69, R0, RZ, 0x3c, !PT ;  /* 0x0000000045447212 */ /* 0x000fe400078e3cff */
[----:B------:R-:W-:Y:S01]  /*4420*/  IADD3 R52, P1, PT, R93, R52, RZ ;  /* 0x000000345d347210 */ /* 0x000fe20007f3e0ff */
[----:B------:R-:W-:Y:S01]  /*4430*/  IMAD.X R60, R76, 0x1, R60, P0 ;  /* 0x000000014c3c7824 */ /* 0x000fe200000e063c */
[----:B------:R-:W-:Y:S02]  /*4440*/  LOP3.LUT R69, R63, R58, RZ, 0x3c, !PT ;  /* 0x0000003a3f457212 */ /* 0x000fe400078e3cff */
[----:B------:R-:W-:Y:S02]  /*4450*/  LOP3.LUT R73, R73, R64, RZ, 0x3c, !PT ;  /* 0x0000004049497212 */ /* 0x000fe400078e3cff */
[----:B------:R-:W-:Y:S01]  /*4460*/  LOP3.LUT R80, R81, R62, RZ, 0x3c, !PT ;  /* 0x0000003e51507212 */ /* 0x000fe200078e3cff */
[----:B------:R-:W-:Y:S01]  /*4470*/  IMAD.X R56, R78, 0x1, R56, P1 ;  /* 0x000000014e387824 */ /* 0x000fe200008e0638 */
[----:B------:R-:W-:-:S02]  /*4480*/  SHF.L.W.U32.HI R63, R68, 0x1, R69 ;  /* 0x00000001443f7819 */ /* 0x000fc40000010e45 */
[----:B------:R-:W-:Y:S02]  /*4490*/  SHF.L.W.U32.HI R68, R69, 0x1, R68 ;  /* 0x0000000145447819 */ /* 0x000fe40000010e44 */
[----:B------:R-:W-:Y:S02]  /*44a0*/  SHF.L.W.U32.HI R69, R73, 0x1, R80 ;  /* 0x0000000149457819 */ /* 0x000fe40000010e50 */
[----:B------:R-:W-:Y:S02]  /*44b0*/  LOP3.LUT R77, R77, R66, RZ, 0x3c, !PT ;  /* 0x000000424d4d7212 */ /* 0x000fe400078e3cff */
[----:B------:R-:W-:Y:S02]  /*44c0*/  LOP3.LUT R82, R53, R60, RZ, 0x3c, !PT ;  /* 0x0000003c35527212 */ /* 0x000fe400078e3cff */
[----:B------:R-:W-:Y:S02]  /*44d0*/  SHF.L.W.U32.HI R73, R80, 0x1, R73 ;  /* 0x0000000150497819 */ /* 0x000fe40000010e49 */
[----:B------:R-:W-:-:S02]  /*44e0*/  LOP3.LUT R80, R71, R56, RZ, 0x3c, !PT ;  /* 0x0000003847507212 */ /* 0x000fc400078e3cff */
[----:B------:R-:W-:Y:S02]  /*44f0*/  SHF.L.W.U32.HI R53, R77, 0x1, R82 ;  /* 0x000000014d357819 */ /* 0x000fe40000010e52 */
[----:B------:R-:W-:Y:S02]  /*4500*/  SHF.L.W.U32.HI R71, R82, 0x1, R77 ;  /* 0x0000000152477819 */ /* 0x000fe40000010e4d */
[----:B------:R-:W-:Y:S02]  /*4510*/  IADD3 R82, P0, P1, R32, R83, R73 ;  /* 0x0000005320527210 */ /* 0x000fe4000791e049 */
        /* <DEDUP_REMOVED lines=12> */
[----:B------:R-:W-:-:S05]  /*45e0*/  LOP3.LUT R81, R93, R80, RZ, 0x3c, !PT ;  /* 0x000000505d517212 */ /* 0x000fca00078e3cff */
[----:B------:R-:W-:Y:S01]  /*45f0*/  IMAD.X R62, R81, 0x1, R62, P1 ;  /* 0x00000001513e7824 */ /* 0x000fe200008e063e */
[----:B------:R-:W-:Y:S02]  /*4600*/  IADD3 R79, P0, P1, R48, R71, R79 ;  /* 0x00000047304f7210 */ /* 0x000fe4000791e04f */
[----:B------:R-:W-:Y:S02]  /*4610*/  LOP3.LUT R86, R69, R56, RZ, 0x3c, !PT ;  /* 0x0000003845567212 */ /* 0x000fe400078e3cff */
[----:B------:R-:W-:Y:S02]  /*4620*/  LOP3.LUT R73, R73, R52, RZ, 0x3c, !PT ;  /* 0x0000003449497212 */ /* 0x000fe400078e3cff */
[----:B------:R-:W-:Y:S02]  /*4630*/  LOP3.LUT R69, R68, R59, RZ, 0x3c, !PT ;  /* 0x0000003b44457212 */ /* 0x000fe400078e3cff */
[----:B------:R-:W-:Y:S02]  /*4640*/  LOP3.LUT R84, R63, R62, RZ, 0x3c, !PT ;  /* 0x0000003e3f547212 */ /* 0x000fe400078e3cff */
[----:B------:R-:W-:-:S02]  /*4650*/  IADD3.X R87, PT, PT, R49, R53, R87, P0, P1 ;  /* 0x0000003531577210 */ /* 0x000fc400007e2457 */
[----:B------:R-:W-:Y:S02]  /*4660*/  IADD3 R67, P2, P3, R36, R61, R67 ;  /* 0x0000003d24437210 */ /* 0x000fe40007b5e043 */
[----:B------:R-:W-:Y:S02]  /*4670*/  SHF.L.W.U32.HI R64, R86, 0x8, R73 ;  /* 0x0000000856407819 */ /* 0x000fe40000010e49 */
[----:B------:R-:W-:Y:S02]  /*4680*/  SHF.L.W.U32.HI R63, R73, 0x8, R86 ;  /* 0x00000008493f7819 */ /* 0x000fe40000010e56 */
[----:B------:R-:W-:Y:S02]  /*4690*/  SHF.L.W.U32.HI R68, R84, 0x8, R69 ;  /* 0x0000000854447819 */ /* 0x000fe40000010e45 */
[----:B------:R-:W-:Y:S02]  /*46a0*/  SHF.L.W.U32.HI R69, R69, 0x8, R84 ;  /* 0x0000000845457819 */ /* 0x000fe40000010e54 */
[----:B------:R-:W-:-:S02]  /*46b0*/  LOP3.LUT R73, R74, R87, RZ, 0x3c, !PT ;  /* 0x000000574a497212 */ /* 0x000fc400078e3cff */
        /* <DEDUP_REMOVED lines=8> */
[----:B------:R-:W-:Y:S02]  /*4740*/  LOP3.LUT R81, R71, R0, RZ, 0x3c, !PT ;  /* 0x0000000047517212 */ /* 0x000fe400078e3cff */
[----:B------:R-:W-:Y:S02]  /*4750*/  LOP3.LUT R88, R53, R58, RZ, 0x3c, !PT ;  /* 0x0000003a35587212 */ /* 0x000fe400078e3cff */
[----:B------:R-:W-:Y:S02]  /*4760*/  LOP3.LUT R73, R61, R66, RZ, 0x3c, !PT ;  /* 0x000000423d497212 */ /* 0x000fe400078e3cff */
[----:B------:R-:W-:Y:S02]  /*4770*/  LOP3.LUT R86, R77, R60, RZ, 0x3c, !PT ;  /* 0x0000003c4d567212 */ /* 0x000fe400078e3cff */
[----:B------:R-:W-:Y:S02]  /*4780*/  IADD3 R53, P0, P1, R24, R82, R63 ;  /* 0x0000005218357210 */ /* 0x000fe4000791e03f */
[----:B------:R-:W-:-:S02]  /*4790*/  IADD3 R77, P2, P3, R20, R80, R69 ;  /* 0x00000050144d7210 */ /* 0x000fc40007b5e045 */
[----:B------:R-:W-:Y:S02]  /*47a0*/  SHF.L.W.U32.HI R71, R88, 0x8, R81 ;  /* 0x0000000858477819 */ /* 0x000fe40000010e51 */
[----:B------:R-:W-:Y:S02]  /*47b0*/  SHF.L.W.U32.HI R81, R81, 0x8, R88 ;  /* 0x0000000851517819 */ /* 0x000fe40000010e58 */
[----:B------:R-:W-:Y:S02]  /*47c0*/  SHF.L.W.U32.HI R61, R86, 0x8, R73 ;  /* 0x00000008563d7819 */ /* 0x000fe40000010e49 */
[----:B------:R-:W-:Y:S02]  /*47d0*/  SHF.L.W.U32.HI R73, R73, 0x8, R86 ;  /* 0x0000000849497819 */ /* 0x000fe40000010e56 */
[----:B------:R-:W-:Y:S02]  /*47e0*/  LOP3.LUT R76, R53, R76, R75, 0x96, !PT ;  /* 0x0000004c354c7212 */ /* 0x000fe400078e964b */
[----:B------:R-:W-:-:S02]  /*47f0*/  LOP3.LUT R78, R77, R78, R65, 0x96, !PT ;  /* 0x0000004e4d4e7212 */ /* 0x000fc400078e9641 */
[----:B------:R-:W-:Y:S02]  /*4800*/  IADD3.X R75, PT, PT, R25, R75, R64, P0, P1 ;  /* 0x0000004b194b7210 */ /* 0x000fe400007e2440 */
[----:B------:R-:W-:Y:S02]  /*4810*/  IADD3.X R65, PT, PT, R21, R65, R68, P2, P3 ;  /* 0x0000004115417210 */ /* 0x000fe400017e6444 */
        /* <DEDUP_REMOVED lines=16> */
[----:B------:R-:W-:Y:S02]  /*4920*/  SHF.L.W.U32.HI R74, R85, 0x10, R76 ;  /* 0x00000010554a7819 */ /* 0x000fe40000010e4c */
[----:B------:R-:W-:Y:S02]  /*4930*/  SHF.L.W.U32.HI R85, R76, 0x10, R85 ;  /* 0x000000104c557819 */ /* 0x000fe40000010e55 */
[----:B------:R-:W-:Y:S02]  /*4940*/  IADD3 R76, P0, PT, R78, R59, RZ ;  /* 0x0000003b4e4c7210 */ /* 0x000fe40007f1e0ff */
[----:B------:R-:W-:-:S03]  /*4950*/  IADD3 R0, P1, PT, R72, R0, RZ ;  /* 0x0000000048007210 */ /* 0x000fc60007f3e0ff */
[----:B------:R-:W-:Y:S02]  /*4960*/  IMAD.X R59, R67, 0x1, R62, P0 ;  /* 0x00000001433b7824 */ /* 0x000fe400000e063e */
[----:B------:R-:W-:Y:S01]  /*4970*/  IMAD.X R58, R93, 0x1, R58, P1 ;  /* 0x000000015d3a7824 */ /* 0x000fe200008e063a */
[----:B------:R-:W-:Y:S02]  /*4980*/  IADD3 R66, P1, PT, R79, R66, RZ ;  /* 0x000000424f427210 */ /* 0x000fe40007f3e0ff */
[----:B------:R-:W-:Y:S02]  /*4990*/  IADD3 R52, P0, PT, R85, R52, RZ ;  /* 0x0000003455347210 */ /* 0x000fe40007f1e0ff */
[----:B------:R-:W-:Y:S02]  /*49a0*/  LOP3.LUT R62, R69, R76, RZ, 0x3c, !PT ;  /* 0x0000004c453e7212 */ /* 0x000fe400078e3cff */
[----:B------:R-:W-:Y:S01]  /*49b0*/  LOP3.LUT R68, R68, R59, RZ, 0x3c, !PT ;  /* 0x0000003b44447212 */ /* 0x000fe200078e3cff */
[----:B------:R-:W-:Y:S01]  /*49c0*/  IMAD.X R60, R70, 0x1, R60, P1 ;  /* 0x00000001463c7824 */ /* 0x000fe200008e063c */
[----:B------:R-:W-:Y:S01]  /*49d0*/  LOP3.LUT R69, R81, R0, RZ, 0x3c, !PT ;  /* 0x0000000051457212 */ /* 0x000fe200078e3cff */
[----:B------:R-:W-:Y:S01]  /*49e0*/  IMAD.X R81, R74, 0x1, R56, P0 ;  /* 0x000000014a517824 */ /* 0x000fe200000e0638 */
[----:B------:R-:W-:-:S02]  /*49f0*/  LOP3.LUT R80, R71, R58, RZ, 0x3c, !PT ;  /* 0x0000003a47507212 */ /* 0x000fc400078e3cff */
        /* <DEDUP_REMOVED lines=12> */
[----:B------:R-:W-:Y:S02]  /*4ac0*/  IADD3 R82, P2, P3, R44, R69, R77 ;  /* 0x000000452c527210 */ /* 0x000fe40007b5e04d */
[----:B------:R-:W-:Y:S02]  /*4ad0*/  IADD3 R80, P0, P1, R46, R68, R53 ;  /* 0x000000442e507210 */ /* 0x000fe4000791e035 */
[----:B------:R-:W-:Y:S02]  /*4ae0*/  IADD3.X R65, PT, PT, R45, R62, R65, P2, P3 ;  /* 0x0000003e2d417210 */ /* 0x000fe400017e6441 */
[----:B------:R-:W-:Y:S02]  /*4af0*/  IADD3.X R75, PT, PT, R47, R71, R75, P0, P1 ;  /* 0x000000472f4b7210 */ /* 0x000fe400007e244b */
[----:B------:R-:W-:Y:S02]  /*4b00*/  LOP3.LUT R73, R74, R65, RZ, 0x3c, !PT ;  /* 0x000000414a497212 */ /* 0x000fe400078e3cff */
[----:B------:R-:W-:-:S02]  /*4b10*/  LOP3.LUT R53, R70, R75, RZ, 0x3c, !PT ;  /* 0x0000004b46357212 */ /* 0x000fc400078e3cff */
[----:B------:R-:W-:Y:S02]  /*4b20*/  IADD3 R66, P1, PT, R73, R66, RZ ;  /* 0x0000004249427210 */ /* 0x000fe40007f3e0ff */
        /* <DEDUP_REMOVED lines=8> */
[----:B------:R-:W-:Y:S02]  /*4bb0*/  IADD3 R83, P0, P1, R42, R63, R83 ;  /* 0x0000003f2a537210 */ /* 0x000fe4000791e053 */
[----:B------:R-:W-:Y:S02]  /*4bc0*/  SHF.L.W.U32.HI R60, R62, 0x8, R71 ;  /* 0x000000083e3c7819 */ /* 0x000fe40000010e47 */
[----:B------:R-:W-:-:S02]  /*4bd0*/  LOP3.LUT R68, R68, R53, RZ, 0x3c, !PT ;  /* 0x0000003544447212 */ /* 0x000fc400078e3cff */
[----:B------:R-:W-:Y:S02]  /*4be0*/  SHF.L.W.U32.HI R71, R71, 0x8, R62 ;  /* 0x0000000847477819 */ /* 0x000fe40000010e3e */
[----:B------:R-:W-:Y:S02]  /*4bf0*/  IADD3.X R62, PT, PT, R43, R61, R87, P0, P1 ;  /* 0x0000003d2b3e7210 */ /* 0x000fe400007e2457 */
[----:B------:R-:W-:Y:S02]  /*4c00*/  IADD3 R89, P2, P3, R34, R56, R89 ;  /* 0x0000003822597210 */ /* 0x000fe40007b5e059 */
[----:B------:R-:W-:Y:S02]  /*4c10*/  SHF.L.W.U32.HI R0, R77, 0x8, R68 ;  /* 0x000000084d007819 */ /* 0x000fe40000010e44 */
[----:B------:R-:W-:Y:S02]  /*4c20*/  SHF.L.W.U32.HI R69, R68, 0x8, R77 ;  /* 0x0000000844457819 */ /* 0x000fe40000010e4d */
[----:B------:R-:W-:-:S02]  /*4c30*/  LOP3.LUT R77, R67, R62, RZ, 0x3c, !PT ;  /* 0x0000003e434d7212 */ /* 0x000fc400078e3cff */
[----:B------:R-:W-:Y:S02]  /*4c40*/  IADD3.X R68, PT, PT, R35, R64, R91, P2, P3 ;  /* 0x0000004023447210 */ /* 0x000fe400017e645b */
[----:B------:R-:W-:Y:S02]  /*4c50*/  IADD3 R52, P0, PT, R77, R52, RZ ;  /* 0x000000344d347210 */ /* 0x000fe40007f1e0ff */
[----:B------:R-:W-:Y:S02]  /*4c60*/  LOP3.LUT R77, R93, R68, RZ, 0x3c, !PT ;  /* 0x000000445d4d7212 */ /* 0x000fe400078e3cff */
[----:B------:R-:W-:Y:S02]  /*4c70*/  LOP3.LUT R84, R72, R89, RZ, 0x3c, !PT ;  /* 0x0000005948547212 */ /* 0x000fe400078e3cff */
[----:B------:R-:W-:Y:S02]  /*4c80*/  IADD3 R77, P1, PT, R77, R76, RZ ;  /* 0x0000004c4d4d7210 */ /* 0x000fe40007f3e0ff */
[----:B------:R-:W-:-:S03]  /*4c90*/  LOP3.LUT R76, R78, R83, RZ, 0x3c, !PT ;  /* 0x000000534e4c7212 */ /* 0x000fc600078e3cff */
[----:B------:R-:W-:Y:S02]  /*4ca0*/  IMAD.X R59, R84, 0x1, R59, P1 ;  /* 0x00000001543b7824 */ /* 0x000fe400008e063b */
[----:B------:R-:W-:Y:S01]  /*4cb0*/  IMAD.X R76, R76, 0x1, R81, P0 ;  /* 0x000000014c4c7824 */ /* 0x000fe200000e0651 */
        /* <DEDUP_REMOVED lines=8> */
[----:B------:R-:W-:Y:S02]  /*4d40*/  IADD3 R81, P0, P1, R30, R80, R69 ;  /* 0x000000501e517210 */ /* 0x000fe4000791e045 */
[----:B------:R-:W-:Y:S02]  /*4d50*/  IADD3 R87, P2, P3, R26, R82, R71 ;  /* 0x000000521a577210 */ /* 0x000fe40007b5e047 */
[----:B------:R-:W-:-:S02]  /*4d60*/  LOP3.LUT R70, R81, R70, R75, 0x96, !PT ;  /* 0x0000004651467212 */ /* 0x000fc400078e964b */
[----:B------:R-:W-:Y:S02]  /*4d70*/  IADD3.X R75, PT, PT, R31, R75, R0, P0, P1 ;  /* 0x0000004b1f4b7210 */ /* 0x000fe400007e2400 */
[----:B------:R-:W-:Y:S02]  /*4d80*/  LOP3.LUT R74, R87, R74, R65, 0x96, !PT ;  /* 0x0000004a574a7212 */ /* 0x000fe400078e9641 */
[----:B------:R-:W-:Y:S02]  /*4d90*/  IADD3.X R65, PT, PT, R27, R65, R60, P2, P3 ;  /* 0x000000411b417210 */ /* 0x000fe400017e643c */
[----:B------:R-:W-:Y:S02]  /*4da0*/  LOP3.LUT R80, R75, R79, R80, 0x96, !PT ;  /* 0x0000004f4b507212 */ /* 0x000fe400078e9650 */
[----:B------:R-:W-:Y:S02]  /*4db0*/  LOP3.LUT R91, R65, R85, R82, 0x96, !PT ;  /* 0x00000055415b7212 */ /* 0x000fe400078e9652 */
[----:B------:R-:W-:-:S02]  /*4dc0*/  IADD3 R79, P2, P3, R28, R89, R56 ;  /* 0x000000591c4f7210 */ /* 0x000fc40007b5e038 */
[----:B------:R-:W-:Y:S02]  /*4dd0*/  IADD3 R85, P0, P1, R40, R83, R64 ;  /* 0x0000005328557210 */ /* 0x000fe4000791e040 */
[----:B------:R-:W-:Y:S02]  /*4de0*/  LOP3.LUT R82, R79, R93, R68, 0x96, !PT ;  /* 0x0000005d4f527212 */ /* 0x000fe400078e9644 */
[----:B------:R-:W-:Y:S02]  /*4df0*/  LOP3.LUT R84, R85, R67, R62, 0x96, !PT ;  /* 0x0000004355547212 */ /* 0x000fe400078e963e */
[----:B------:R-:W-:Y:S02]  /*4e00*/  IADD3.X R93, PT, PT, R29, R68, R63, P2, P3 ;  /* 0x000000441d5d7210 */ /* 0x000fe400017e643f */
[----:B------:R-:W-:Y:S02]  /*4e10*/  IADD3.X R67, PT, PT, R41, R62, R61, P0, P1 ;  /* 0x0000003e29437210 */ /* 0x000fe400007e243d */
[----:B------:R-:W-:-:S02]  /*4e20*/  LOP3.LUT R72, R93, R72, R89, 0x96, !PT ;  /* 0x000000485d487212 */ /* 0x000fc400078e9659 */
[----:B------:R-:W-:Y:S02]  /*4e30*/  LOP3.LUT R62, R67, R78, R83, 0x96, !PT ;  /* 0x0000004e433e7212 */ /* 0x000fe400078e9653 */
[----:B------:R-:W-:Y:S02]  /*4e40*/  SHF.L.W.U32.HI R83, R80, 0x10, R70 ;  /* 0x0000001050537819 */ /* 0x000fe40000010e46 */
[----:B------:R-:W-:Y:S02]  /*4e50*/  SHF.L.W.U32.HI R70, R70, 0x10, R80 ;  /* 0x0000001046467819 */ /* 0x000fe40000010e50 */
[----:B------:R-:W-:Y:S02]  /*4e60*/  SHF.L.W.U32.HI R68, R72, 0x10, R82 ;  /* 0x0000001048447819 */ /* 0x000fe40000010e52 */
[----:B------:R-:W-:Y:S02]  /*4e70*/  SHF.L.W.U32.HI R78, R82, 0x10, R72 ;  /* 0x00000010524e7819 */ /* 0x000fe40000010e48 */
[----:B------:R-:W-:-:S02]  /*4e80*/  SHF.L.W.U32.HI R72, R91, 0x10, R74 ;  /* 0x000000105b487819 */ /* 0x000fc40000010e4a */
[----:B------:R-:W-:Y:S02]  /*4e90*/  SHF.L.W.U32.HI R91, R74, 0x10, R91 ;  /* 0x000000104a5b7819 */ /* 0x000fe40000010e5b */
[----:B------:R-:W-:Y:S02]  /*4ea0*/  IADD3 R74, P0, PT, R70, R53, RZ ;  /* 0x00000035464a7210 */ /* 0x000fe40007f1e0ff */
[----:B------:R-:W-:-:S03]  /*4eb0*/  IADD3 R77, P1, PT, R78, R77, RZ ;  /* 0x0000004d4e4d7210 */ /* 0x000fc60007f3e0ff */
[----:B------:R-:W-:Y:S02]  /*4ec0*/  IMAD.X R53, R83, 0x1, R58, P0 ;  /* 0x0000000153357824 */ /* 0x000fe400000e063a */
[----:B------:R-:W-:Y:S01]  /*4ed0*/  IMAD.X R58, R68, 0x1, R59, P1 ;  /* 0x00000001443a7824 */ /* 0x000fe200008e063b */
[----:B------:R-:W-:Y:S02]  /*4ee0*/  LOP3.LUT R82, R69, R74, RZ, 0x3c, !PT ;  /* 0x0000004a45527212 */ /* 0x000fe400078e3cff */
[----:B------:R-:W-:Y:S02]  /*4ef0*/  LOP3.LUT R0, R0, R53, RZ, 0x3c, !PT ;  /* 0x0000003500007212 */ /* 0x000fe400078e3cff */
[----:B------:R-:W-:Y:S02]  /*4f00*/  SHF.L.W.U32.HI R89, R62, 0x10, R84 ;  /* 0x000000103e597819 */ /* 0x000fe40000010e54 */
[----:B------:R-:W-:Y:S02]  /*4f10*/  LOP3.LUT R69, R56, R77, RZ, 0x3c, !PT ;  /* 0x0000004d38457212 */ /* 0x000fe400078e3cff */
[----:B------:R-:W-:-:S02]  /*4f20*/  LOP3.LUT R80, R63, R58, RZ, 0x3c, !PT ;  /* 0x0000003a3f507212 */ /* 0x000fc400078e3cff */
[----:B------:R-:W-:Y:S02]  /*4f30*/  SHF.L.W.U32.HI R62, R84, 0x10, R62 ;  /* 0x00000010543e7819 */ /* 0x000fe40000010e3e */
[----:B------:R-:W-:Y:S02]  /*4f40*/  SHF.L.W.U32.HI R59, R82, 0x1, R0 ;  /* 0x00000001523b7819 */ /* 0x000fe40000010e00 */
[----:B------:R-:W-:Y:S02]  /*4f50*/  SHF.L.W.U32.HI R56, R0, 0x1, R82 ;  /* 0x0000000100387819 */ /* 0x000fe40000010e52 */
[----:B------:R-:W-:Y:S02]  /*4f60*/  IADD3 R66, P0, PT, R91, R66, RZ ;  /* 0x000000425b427210 */ /* 0x000fe40007f1e0ff */
[----:B------:R-:W-:Y:S02]  /*4f70*/  SHF.L.W.U32.HI R0, R69, 0x1, R80 ;  /* 0x0000000145007819 */ /* 0x000fe40000010e50 */
[----:B------:R-:W-:-:S02]  /*4f80*/  SHF.L.W.U32.HI R63, R80, 0x1, R69 ;  /* 0x00000001503f7819 */ /* 0x000fc40000010e45 */
[----:B------:R-:W-:Y:S01]  /*4f90*/  IADD3 R69, P1, PT, R62, R52, RZ ;  /* 0x000000343e457210 */ /* 0x000fe20007f3e0ff */
[----:B------:R-:W-:Y:S01]  /*4fa0*/  IMAD.X R73, R72, 0x1, R73, P0 ;  /* 0x0000000148497824 */ /* 0x000fe200000e0649 */
[----:B------:R-:W-:-:S03]  /*4fb0*/  LOP3.LUT R52, R71, R66, RZ, 0x3c, !PT ;  /* 0x0000004247347212 */ /* 0x000fc600078e3cff */
[----:B------:R-:W-:Y:S01]  /*4fc0*/  IMAD.X R76, R89, 0x1, R76, P1 ;  /* 0x00000001594c7824 */ /* 0x000fe200008e064c */
[----:B------:R-:W-:Y:S02]  /*4fd0*/  LOP3.LUT R60, R60, R73, RZ, 0x3c, !PT ;  /* 0x000000493c3c7212 */ /* 0x000fe400078e3cff */
[----:B------:R-:W-:Y:S02]  /*4fe0*/  LOP3.LUT R71, R64, R69, RZ, 0x3c, !PT ;  /* 0x0000004540477212 */ /* 0x000fe400078e3cff */
[----:B------:R-:W-:Y:S02]  /*4ff0*/  LOP3.LUT R80, R61, R76, RZ, 0x3c, !PT ;  /* 0x0000004c3d507212 */ /* 0x000fe400078e3cff */
[----:B------:R-:W-:Y:S02]  /*5000*/  IADD3 R87, P2, P3, R50, R56, R87 ;  /* 0x0000003832577210 */ /* 0x000fe40007b5e057 */
[----:B------:R-:W-:Y:S02]  /*5010*/  SHF.L.W.U32.HI R64, R52, 0x1, R60 ;  /* 0x0000000134407819 */ /* 0x000fe40000010e3c */
[----:B------:R-:W-:-:S02]  /*5020*/  SHF.L.W.U32.HI R60, R60, 0x1, R52 ;  /* 0x000000013c3c7819 */ /* 0x000fc40000010e34 */
[----:B------:R-:W-:Y:S02]  /*5030*/  SHF.L.W.U32.HI R52, R71, 0x1, R80 ;  /* 0x0000000147347819 */ /* 0x000fe40000010e50 */
[----:B------:R-:W-:Y:S02]  /*5040*/  SHF.L.W.U32.HI R61, R80, 0x1, R71 ;  /* 0x00000001503d7819 */ /* 0x000fe40000010e47 */
[----:B------:R-:W-:Y:S02]  /*5050*/  IADD3.X R82, PT, PT, R51, R59, R65, P2, P3 ;  /* 0x0000003b33527210 */ /* 0x000fe400017e6441 */
[----:B------:R-:W-:Y:S02]  /*5060*/  IADD3 R80, P0, P1, R32, R81, R63 ;  /* 0x0000005120507210 */ /* 0x000fe4000791e03f */
[----:B------:R-:W-:Y:S02]  /*5070*/  LOP3.LUT R84, R89, R82, RZ, 0x3c, !PT ;  /* 0x0000005259547212 */ /* 0x000fe400078e3cff */
[----:B------:R-:W-:-:S02]  /*5080*/  IADD3.X R75, PT, PT, R33, R75, R0, P0, P1 ;  /* 0x0000004b214b7210 */ /* 0x000fc400007e2400 */
[----:B------:R-:W-:Y:S02]  /*5090*/  IADD3 R77, P1, PT, R84, R77, RZ ;  /* 0x0000004d544d7210 */ /* 0x000fe40007f3e0ff */
[----:B------:R-:W-:-:S04]  /*50a0*/  LOP3.LUT R84, R72, R75, RZ, 0x3c, !PT ;  /* 0x0000004b48547212 */ /* 0x000fc800078e3cff */
        /* <DEDUP_REMOVED lines=11> */
[----:B------:R-:W-:Y:S02]  /*5160*/  SHF.L.W.U32.HI R59, R69, 0x8, R56 ;  /* 0x00000008453b7819 */ /* 0x000fe40000010e38 */
[----:B------:R-:W-:Y:S02]  /*5170*/  SHF.L.W.U32.HI R56, R56, 0x8, R69 ;  /* 0x0000000838387819 */ /* 0x000fe40000010e45 */
[----:B------:R-:W-:Y:S02]  /*5180*/  IADD3 R79, P2, P3, R36, R61, R79 ;  /* 0x0000003d244f7210 */ /* 0x000fe40007b5e04f */
[----:B------:R-:W-:Y:S02]  /*5190*/  LOP3.LUT R69, R68, R67, RZ, 0x3c, !PT ;  /* 0x0000004344457212 */ /* 0x000fe400078e3cff */
[----:B------:R-:W-:-:S02]  /*51a0*/  SHF.L.W.U32.HI R0, R76, 0x8, R63 ;  /* 0x000000084c007819 */ /* 0x000fc40000010e3f */
[----:B------:R-:W-:Y:S02]  /*51b0*/  SHF.L.W.U32.HI R63, R63, 0x8, R76 ;  /* 0x000000083f3f7819 */ /* 0x000fe40000010e4c */
[----:B------:R-:W-:Y:S02]  /*51c0*/  IADD3.X R76, PT, PT, R37, R52, R93, P2, P3 ;  /* 0x00000034254c7210 */ /* 0x000fe400017e645d */
        /* <DEDUP_REMOVED lines=34> */
[----:B------:R-:W-:Y:S02]  /*53f0*/  LOP3.LUT R91, R75, R91, R80, 0x96, !PT ;  /* 0x0000005b4b5b7212 */ /* 0x000fe400078e9650 */
[----:B------:R-:W-:Y:S02]  /*5400*/  IADD3 R77, P0, PT, R70, R77, RZ ;  /* 0x0000004d464d7210 */ /* 0x000fe40007f1e0ff */
[----:B------:R-:W-:Y:S02]  /*5410*/  IADD3 R69, P1, PT, R64, R69, RZ ;  /* 0x0000004540457210 */ /* 0x000fe40007f3e0ff */
[----:B------:R-:W-:-:S02]  /*5420*/  SHF.L.W.U32.HI R76, R85, 0x10, R68 ;  /* 0x00000010554c7819 */ /* 0x000fc40000010e44 */
[----:B------:R-:W-:Y:S01]  /*5430*/  SHF.L.W.U32.HI R85, R68, 0x10, R85 ;  /* 0x0000001044557819 */ /* 0x000fe20000010e55 */
[----:B------:R-:W-:Y:S01]  /*5440*/  IMAD.X R58, R79, 0x1, R58, P0 ;  /* 0x000000014f3a7824 */ /* 0x000fe200000e063a */
[----:B------:R-:W-:Y:S02]  /*5450*/  SHF.L.W.U32.HI R68, R91, 0x10, R72 ;  /* 0x000000105b447819 */ /* 0x000fe40000010e48 */
[----:B------:R-:W-:Y:S01]  /*5460*/  SHF.L.W.U32.HI R91, R72, 0x10, R91 ;  /* 0x00000010485b7819 */ /* 0x000fe20000010e5b */
[----:B------:R-:W-:Y:S01]  /*5470*/  IMAD.X R72, R74, 0x1, R53, P1 ;  /* 0x000000014a487824 */ /* 0x000fe200008e0635 */
[----:B------:R-:W-:Y:S02]  /*5480*/  LOP3.LUT R78, R56, R77, RZ, 0x3c, !PT ;  /* 0x0000004d384e7212 */ /* 0x000fe400078e3cff */
[----:B------:R-:W-:Y:S02]  /*5490*/  LOP3.LUT R59, R59, R58, RZ, 0x3c, !PT ;  /* 0x0000003a3b3b7212 */ /* 0x000fe400078e3cff */
[----:B------:R-:W-:-:S02]  /*54a0*/  LOP3.LUT R56, R52, R69, RZ, 0x3c, !PT ;  /* 0x0000004534387212 */ /* 0x000fc400078e3cff */
[----:B------:R-:W-:Y:S02]  /*54b0*/  LOP3.LUT R61, R61, R72, RZ, 0x3c, !PT ;  /* 0x000000483d3d7212 */ /* 0x000fe400078e3cff */
[----:B------:R-:W-:Y:S02]  /*54c0*/  SHF.L.W.U32.HI R53, R78, 0x1, R59 ;  /* 0x000000014e357819 */ /* 0x000fe40000010e3b */
[----:B------:R-:W-:Y:S02]  /*54d0*/  SHF.L.W.U32.HI R52, R59, 0x1, R78 ;  /* 0x000000013b347819 */ /* 0x000fe40000010e4e */
[----:B------:R-:W-:Y:S02]  /*54e0*/  SHF.L.W.U32.HI R59, R56, 0x1, R61 ;  /* 0x00000001383b7819 */ /* 0x000fe40000010e3d */
[----:B------:R-:W-:Y:S02]  /*54f0*/  SHF.L.W.U32.HI R56, R61, 0x1, R56 ;  /* 0x000000013d387819 */ /* 0x000fe40000010e38 */
[----:B------:R-:W-:-:S02]  /*5500*/  IADD3 R61, P1, PT, R85, R66, RZ ;  /* 0x00000042553d7210 */ /* 0x000fc40007f3e0ff */
[----:B------:R-:W-:-:S03]  /*5510*/  IADD3 R84, P0, PT, R91, R84, RZ ;  /* 0x000000545b547210 */ /* 0x000fc60007f1e0ff */
        /* <DEDUP_REMOVED lines=12> */
[----:B------:R-:W-:-:S02]  /*55e0*/  IADD3.X R75, PT, PT, R47, R53, R75, P0, P1 ;  /* 0x000000352f4b7210 */ /* 0x000fc400007e244b */
[----:B------:R-:W-:Y:S02]  /*55f0*/  IADD3.X R71, PT, PT, R45, R59, R82, P2, P3 ;  /* 0x0000003b2d477210 */ /* 0x000fe400017e6452 */
[----:B------:R-:W-:Y:S02]  /*5600*/  LOP3.LUT R82, R76, R75, RZ, 0x3c, !PT ;  /* 0x0000004b4c527212 */ /* 0x000fe400078e3cff */
[----:B------:R-:W-:Y:S02]  /*5610*/  LOP3.LUT R81, R85, R78, RZ, 0x3c, !PT ;  /* 0x0000004e55517212 */ /* 0x000fe400078e3cff */
[----:B------:R-:W-:Y:S02]  /*5620*/  IADD3 R69, P0, PT, R82, R69, RZ ;  /* 0x0000004552457210 */ /* 0x000fe40007f1e0ff */
        /* <DEDUP_REMOVED lines=12> */
[----:B------:R-:W-:Y:S02]  /*56f0*/  IADD3 R89, P0, P1, R42, R63, R62 ;  /* 0x0000003f2a597210 */ /* 0x000fe4000791e03e */
[----:B------:R-:W-:Y:S02]  /*5700*/  SHF.L.W.U32.HI R52, R81, 0x8, R56 ;  /* 0x0000000851347819 */ /* 0x000fe40000010e38 */
[----:B------:R-:W-:Y:S02]  /*5710*/  SHF.L.W.U32.HI R81, R56, 0x8, R81 ;  /* 0x0000000838517819 */ /* 0x000fe40000010e51 */
[----:B------:R-:W-:Y:S02]  /*5720*/  IADD3.X R83, PT, PT, R35, R0, R83, P2, P3 ;  /* 0x0000000023537210 */ /* 0x000fe400017e6453 */
[----:B------:R-:W-:Y:S02]  /*5730*/  IADD3.X R56, PT, PT, R43, R73, R67, P0, P1 ;  /* 0x000000492b387210 */ /* 0x000fe400007e2443 */
        /* <DEDUP_REMOVED lines=12> */
[----:B------:R-:W-:Y:S02]  /*5800*/  SHF.L.W.U32.HI R60, R63, 0x8, R58 ;  /* 0x000000083f3c7819 */ /* 0x000fe40000010e3a */
[----:B------:R-:W-:-:S02]  /*5810*/  SHF.L.W.U32.HI R58, R58, 0x8, R63 ;  /* 0x000000083a3a7819 */ /* 0x000fc40000010e3f */
[----:B------:R-:W-:Y:S02]  /*5820*/  IADD3 R63, P0, P1, R30, R78, R59 ;  /* 0x0000004e1e3f7210 */ /* 0x000fe4000791e03b */
[----:B------:R-:W-:Y:S02]  /*5830*/  SHF.L.W.U32.HI R67, R73, 0x8, R82 ;  /* 0x0000000849437819 */ /* 0x000fe40000010e52 */
[----:B------:R-:W-:Y:S02]  /*5840*/  SHF.L.W.U32.HI R0, R82, 0x8, R73 ;  /* 0x0000000852007819 */ /* 0x000fe40000010e49 */
[----:B------:R-:W-:Y:S02]  /*5850*/  IADD3 R73, P2, P3, R26, R80, R81 ;  /* 0x000000501a497210 */ /* 0x000fe40007b5e051 */
[----:B------:R-:W-:Y:S02]  /*5860*/  LOP3.LUT R76, R63, R76, R75, 0x96, !PT ;  /* 0x0000004c3f4c7212 */ /* 0x000fe400078e964b */
[----:B------:R-:W-:-:S02]  /*5870*/  IADD3.X R75, PT, PT, R31, R75, R53, P0, P1 ;  /* 0x0000004b1f4b7210 */ /* 0x000fc400007e2435 */
[----:B------:R-:W-:Y:S02]  /*5880*/  LOP3.LUT R68, R73, R68, R71, 0x96, !PT ;  /* 0x0000004449447212 */ /* 0x000fe400078e9647 */
[----:B------:R-:W-:Y:S02]  /*5890*/  IADD3.X R71, PT, PT, R27, R71, R52, P2, P3 ;  /* 0x000000471b477210 */ /* 0x000fe400017e6434 */
[----:B------:R-:W-:Y:S02]  /*58a0*/  LOP3.LUT R78, R75, R85, R78, 0x96, !PT ;  /* 0x000000554b4e7212 */ /* 0x000fe400078e964e */
[----:B------:R-:W-:Y:S02]  /*58b0*/  IADD3 R93, P0, P1, R40, R89, R0 ;  /* 0x00000059285d7210 */ /* 0x000fe4000791e000 */
[----:B------:R-:W-:Y:S02]  /*58c0*/  IADD3 R85, P2, P3, R28, R87, R58 ;  /* 0x000000571c557210 */ /* 0x000fe40007b5e03a */
[----:B------:R-:W-:-:S02]  /*58d0*/  LOP3.LUT R91, R71, R91, R80, 0x96, !PT ;  /* 0x0000005b475b7212 */ /* 0x000fc400078e9650 */
[----:B------:R-:W-:Y:S02]  /*58e0*/  LOP3.LUT R80, R93, R79, R56, 0x96, !PT ;  /* 0x0000004f5d507212 */ /* 0x000fe400078e9638 */
[----:B------:R-:W-:Y:S02]  /*58f0*/  IADD3.X R79, PT, PT, R41, R56, R67, P0, P1 ;  /* 0x00000038294f7210 */ /* 0x000fe400007e2443 */
[----:B------:R-:W-:Y:S02]  /*5900*/  LOP3.LUT R74, R85, R74, R83, 0x96, !PT ;  /* 0x0000004a554a7212 */ /* 0x000fe400078e9653 */
[----:B------:R-:W-:Y:S02]  /*5910*/  IADD3.X R83, PT, PT, R29, R83, R60, P2, P3 ;  /* 0x000000531d537210 */ /* 0x000fe400017e643c */
[----:B------:R-:W-:Y:S02]  /*5920*/  LOP3.LUT R70, R79, R70, R89, 0x96, !PT ;  /* 0x000000464f467212 */ /* 0x000fe400078e9659 */
[----:B------:R-:W-:-:S02]  /*5930*/  LOP3.LUT R89, R83, R64, R87, 0x96, !PT ;  /* 0x0000004053597212 */ /* 0x000fc400078e9657 */
[----:B------:R-:W-:Y:S02]  /*5940*/  SHF.L.W.U32.HI R87, R78, 0x10, R76 ;  /* 0x000000104e577819 */ /* 0x000fe40000010e4c */
[----:B------:R-:W-:Y:S02]  /*5950*/  SHF.L.W.U32.HI R76, R76, 0x10, R78 ;  /* 0x000000104c4c7819 */ /* 0x000fe40000010e4e */
[----:B------:R-:W-:Y:S02]  /*5960*/  SHF.L.W.U32.HI R56, R89, 0x10, R74 ;  /* 0x0000001059387819 */ /* 0x000fe40000010e4a */
[----:B------:R-:W-:Y:S02]  /*5970*/  SHF.L.W.U32.HI R74, R74, 0x10, R89 ;  /* 0x000000104a4a7819 */ /* 0x000fe40000010e59 */
[----:B------:R-:W-:Y:S02]  /*5980*/  IADD3 R78, P0, PT, R76, R69, RZ ;  /* 0x000000454c4e7210 */ /* 0x000fe40007f1e0ff */
[----:B------:R-:W-:-:S03]  /*5990*/  IADD3 R77, P1, PT, R74, R77, RZ ;  /* 0x0000004d4a4d7210 */ /* 0x000fc60007f3e0ff */
[----:B------:R-:W-:Y:S01]  /*59a0*/  IMAD.X R72, R87, 0x1, R72, P0 ;  /* 0x0000000157487824 */ /* 0x000fe200000e0648 */
[----:B------:R-:W-:Y:S01]  /*59b0*/  SHF.L.W.U32.HI R64, R70, 0x10, R80 ;  /* 0x0000001046407819 */ /* 0x000fe20000010e50 */
[----:B------:R-:W-:Y:S01]  /*59c0*/  IMAD.X R65, R56, 0x1, R65, P1 ;  /* 0x0000000138417824 */ /* 0x000fe200008e0641 */
[----:B------:R-:W-:Y:S02]  /*59d0*/  SHF.L.W.U32.HI R70, R80, 0x10, R70 ;  /* 0x0000001050467819 */ /* 0x000fe40000010e46 */
[----:B------:R-:W-:Y:S02]  /*59e0*/  SHF.L.W.U32.HI R89, R91, 0x10, R68 ;  /* 0x000000105b597819 */ /* 0x000fe40000010e44 */
[----:B------:R-:W-:Y:S02]  /*59f0*/  LOP3.LUT R59, R59, R78, RZ, 0x3c, !PT ;  /* 0x0000004e3b3b7212 */ /* 0x000fe400078e3cff */
[----:B------:R-:W-:Y:S02]  /*5a00*/  LOP3.LUT R80, R53, R72, RZ, 0x3c, !PT ;  /* 0x0000004835507212 */ /* 0x000fe400078e3cff */
[----:B------:R-:W-:-:S02]  /*5a10*/  SHF.L.W.U32.HI R68, R68, 0x10, R91 ;  /* 0x0000001044447819 */ /* 0x000fc40000010e5b */
[----:B------:R-:W-:Y:S02]  /*5a20*/  LOP3.LUT R69, R58, R77, RZ, 0x3c, !PT ;  /* 0x0000004d3a457212 */ /* 0x000fe400078e3cff */
[----:B------:R-:W-:Y:S02]  /*5a30*/  LOP3.LUT R60, R60, R65, RZ, 0x3c, !PT ;  /* 0x000000413c3c7212 */ /* 0x000fe400078e3cff */
[----:B------:R-:W-:Y:S02]  /*5a40*/  SHF.L.W.U32.HI R53, R59, 0x1, R80 ;  /* 0x000000013b357819 */ /* 0x000fe40000010e50 */
[----:B------:R-:W-:Y:S02]  /*5a50*/  SHF.L.W.U32.HI R58, R80, 0x1, R59 ;  /* 0x00000001503a7819 */ /* 0x000fe40000010e3b */
[----:B------:R-:W-:Y:S02]  /*5a60*/  IADD3 R80, P0, PT, R68, R61, RZ ;  /* 0x0000003d44507210 */ /* 0x000fe40007f1e0ff */
[----:B------:R-:W-:-:S02]  /*5a70*/  IADD3 R61, P1, PT, R70, R84, RZ ;  /* 0x00000054463d7210 */ /* 0x000fc40007f3e0ff */
[----:B------:R-:W-:Y:S02]  /*5a80*/  SHF.L.W.U32.HI R59, R69, 0x1, R60 ;  /* 0x00000001453b7819 */ /* 0x000fe40000010e3c */
[----:B------:R-:W-:Y:S01]  /*5a90*/  SHF.L.W.U32.HI R60, R60, 0x1, R69 ;  /* 0x000000013c3c7819 */ /* 0x000fe20000010e45 */
[----:B------:R-:W-:Y:S01]  /*5aa0*/  IMAD.X R69, R89, 0x1, R66, P0 ;  /* 0x0000000159457824 */ /* 0x000fe200000e0642 */
[----:B------:R-:W-:Y:S01]  /*5ab0*/  IADD3 R73, P2, P3, R50, R58, R73 ;  /* 0x0000003a32497210 */ /* 0x000fe20007b5e049 */
[----:B------:R-:W-:Y:S01]  /*5ac0*/  IMAD.X R62, R64, 0x1, R62, P1 ;  /* 0x00000001403e7824 */ /* 0x000fe200008e063e */
[----:B------:R-:W-:Y:S02]  /*5ad0*/  LOP3.LUT R66, R81, R80, RZ, 0x3c, !PT ;  /* 0x0000005051427212 */ /* 0x000fe400078e3cff */
[----:B------:R-:W-:Y:S02]  /*5ae0*/  LOP3.LUT R91, R52, R69, RZ, 0x3c, !PT ;  /* 0x00000045345b7212 */ /* 0x000fe400078e3cff */
[----:B------:R-:W-:-:S02]  /*5af0*/  LOP3.LUT R81, R0, R61, RZ, 0x3c, !PT ;  /* 0x0000003d00517212 */ /* 0x000fc400078e3cff */
[----:B------:R-:W-:Y:S02]  /*5b00*/  LOP3.LUT R82, R67, R62, RZ, 0x3c, !PT ;  /* 0x0000003e43527212 */ /* 0x000fe400078e3cff */
[----:B------:R-:W-:Y:S02]  /*5b10*/  IADD3.X R71, PT, PT, R51, R53, R71, P2, P3 ;  /* 0x0000003533477210 */ /* 0x000fe400017e6447 */
[----:B------:R-:W-:Y:S02]  /*5b20*/  IADD3 R63, P0, P1, R32, R63, R60 ;  /* 0x0000003f203f7210 */ /* 0x000fe4000791e03c */
[----:B------:R-:W-:Y:S02]  /*5b30*/  SHF.L.W.U32.HI R0, R66, 0x1, R91 ;  /* 0x0000000142007819 */ /* 0x000fe40000010e5b */
[----:B------:R-:W-:Y:S02]  /*5b40*/  SHF.L.W.U32.HI R52, R91, 0x1, R66 ;  /* 0x000000015b347819 */ /* 0x000fe40000010e42 */
[----:B------:R-:W-:-:S02]  /*5b50*/  SHF.L.W.U32.HI R66, R81, 0x1, R82 ;  /* 0x0000000151427819 */ /* 0x000fc40000010e52 */
[----:B------:R-:W-:Y:S02]  /*5b60*/  SHF.L.W.U32.HI R67, R82, 0x1, R81 ;  /* 0x0000000152437819 */ /* 0x000fe40000010e51 */
[----:B------:R-:W-:Y:S02]  /*5b70*/  LOP3.LUT R84, R64, R71, RZ, 0x3c, !PT ;  /* 0x0000004740547212 */ /* 0x000fe400078e3cff */
[----:B------:R-:W-:Y:S02]  /*5b80*/  IADD3.X R82, PT, PT, R33, R75, R59, P0, P1 ;  /* 0x0000004b21527210 */ /* 0x000fe400007e243b */
[----:B------:R-:W-:Y:S02]  /*5b90*/  IADD3 R77, P1, PT, R84, R77, RZ ;  /* 0x0000004d544d7210 */ /* 0x000fe40007f3e0ff */
[----:B------:R-:W-:Y:S02]  /*5ba0*/  LOP3.LUT R84, R89, R82, RZ, 0x3c, !PT ;  /* 0x0000005259547212 */ /* 0x000fe400078e3cff */
[----:B------:R-:W-:-:S02]  /*5bb0*/  LOP3.LUT R75, R68, R63, RZ, 0x3c, !PT ;  /* 0x0000003f444b7212 */ /* 0x000fc400078e3cff */
[----:B------:R-:W-:Y:S02]  /*5bc0*/  IADD3 R61, P0, PT, R84, R61, RZ ;  /* 0x0000003d543d7210 */ /* 0x000fe40007f1e0ff */
[----:B------:R-:W-:-:S03]  /*5bd0*/  LOP3.LUT R84, R70, R73, RZ, 0x3c, !PT ;  /* 0x0000004946547212 */ /* 0x000fc600078e3cff */
[----:B------:R-:W-:Y:S02]  /*5be0*/  IMAD.X R62, R75, 0x1, R62, P0 ;  /* 0x000000014b3e7824 */ /* 0x000fe400000e063e */
[----:B------:R-:W-:Y:S01]  /*5bf0*/  IMAD.X R84, R84, 0x1, R65, P1 ;  /* 0x0000000154547824 */ /* 0x000fe200008e0641 */
[----:B------:R-:W-:Y:S02]  /*5c00*/  IADD3 R85, P2, P3, R36, R67, R85 ;  /* 0x0000004324557210 */ /* 0x000fe40007b5e055 */
[----:B------:R-:W-:Y:S02]  /*5c10*/  IADD3 R93, P0, P1, R48, R52, R93 ;  /* 0x00000034305d7210 */ /* 0x000fe4000791e05d */
[----:B------:R-:W-:Y:S02]  /*5c20*/  LOP3.LUT R60, R60, R61, RZ, 0x3c, !PT ;  /* 0x0000003d3c3c7212 */ /* 0x000fe400078e3cff */
[----:B------:R-:W-:Y:S02]  /*5c30*/  LOP3.LUT R75, R59, R62, RZ, 0x3c, !PT ;  /* 0x0000003e3b4b7212 */ /* 0x000fe400078e3cff */
[----:B------:R-:W-:-:S02]  /*5c40*/  LOP3.LUT R58, R58, R77, RZ, 0x3c, !PT ;  /* 0x0000004d3a3a7212 */ /* 0x000fc400078e3cff */
[----:B------:R-:W-:Y:S02]  /*5c50*/  LOP3.LUT R65, R53, R84, RZ, 0x3c, !PT ;  /* 0x0000005435417212 */ /* 0x000fe400078e3cff */
[----:B------:R-:W-:Y:S02]  /*5c60*/  IADD3.X R86, PT, PT, R37, R66, R83, P2, P3 ;  /* 0x0000004225567210 */ /* 0x000fe400017e6453 */
[----:B------:R-:W-:Y:S02]  /*5c70*/  IADD3.X R79, PT, PT, R49, R0, R79, P0, P1 ;  /* 0x00000000314f7210 */ /* 0x000fe400007e244f */
[----:B------:R-:W-:Y:S02]  /*5c80*/  SHF.L.W.U32.HI R59, R75, 0x8, R60 ;  /* 0x000000084b3b7819 */ /* 0x000fe40000010e3c */
[----:B------:R-:W-:Y:S02]  /*5c90*/  SHF.L.W.U32.HI R53, R60, 0x8, R75 ;  /* 0x000000083c357819 */ /* 0x000fe40000010e4b */
        /* <DEDUP_REMOVED lines=19> */
[----:B------:R-:W-:Y:S02]  /*5dd0*/  LOP3.LUT R64, R81, R64, R71, 0x96, !PT ;  /* 0x0000004051407212 */ /* 0x000fe400078e9647 */
[----:B------:R-:W-:Y:S02]  /*5de0*/  IADD3 R83, P0, P1, R24, R63, R53 ;  /* 0x0000003f18537210 */ /* 0x000fe4000791e035 */
[----:B------:R-:W-:-:S02]  /*5df0*/  IADD3.X R71, PT, PT, R21, R71, R60, P2, P3 ;  /* 0x0000004715477210 */ /* 0x000fc400017e643c */
[----:B------:R-:W-:Y:S02]  /*5e00*/  IADD3.X R91, PT, PT, R25, R82, R59, P0, P1 ;  /* 0x00000052195b7210 */ /* 0x000fe400007e243b */
[----:B------:R-:W-:Y:S02]  /*5e10*/  LOP3.LUT R70, R71, R70, R73, 0x96, !PT ;  /* 0x0000004647467212 */ /* 0x000fe400078e9649 */
[----:B------:R-:W-:Y:S02]  /*5e20*/  IADD3 R73, P0, P1, R22, R93, R52 ;  /* 0x0000005d16497210 */ /* 0x000fe4000791e034 */
[----:B------:R-:W-:Y:S02]  /*5e30*/  LOP3.LUT R68, R91, R68, R63, 0x96, !PT ;  /* 0x000000445b447212 */ /* 0x000fe400078e963f */
[----:B------:R-:W-:Y:S02]  /*5e40*/  LOP3.LUT R56, R73, R56, R79, 0x96, !PT ;  /* 0x0000003849387212 */ /* 0x000fe400078e964f */
[----:B------:R-:W-:-:S02]  /*5e50*/  IADD3 R63, P2, P3, R38, R85, R0 ;  /* 0x00000055263f7210 */ /* 0x000fc40007b5e000 */
[----:B------:R-:W-:Y:S02]  /*5e60*/  IADD3.X R79, PT, PT, R23, R79, R66, P0, P1 ;  /* 0x0000004f174f7210 */ /* 0x000fe400007e2442 */
[----:B------:R-:W-:Y:S02]  /*5e70*/  LOP3.LUT R72, R63, R87, R86, 0x96, !PT ;  /* 0x000000573f487212 */ /* 0x000fe400078e9656 */
[----:B------:R-:W-:Y:S02]  /*5e80*/  LOP3.LUT R78, R79, R74, R93, 0x96, !PT ;  /* 0x0000004a4f4e7212 */ /* 0x000fe400078e965d */
[----:B------:R-:W-:Y:S02]  /*5e90*/  IADD3.X R87, PT, PT, R39, R86, R67, P2, P3 ;  /* 0x0000005627577210 */ /* 0x000fe400017e6443 */
[----:B------:R-:W-:Y:S02]  /*5ea0*/  SHF.L.W.U32.HI R74, R78, 0x10, R56 ;  /* 0x000000104e4a7819 */ /* 0x000fe40000010e38 */
[----:B------:R-:W-:-:S02]  /*5eb0*/  LOP3.LUT R93, R87, R76, R85, 0x96, !PT ;  /* 0x0000004c575d7212 */ /* 0x000fc400078e9655 */
[----:B------:R-:W-:Y:S02]  /*5ec0*/  SHF.L.W.U32.HI R56, R56, 0x10, R78 ;  /* 0x0000001038387819 */ /* 0x000fe40000010e4e */
[----:B------:R-:W-:Y:S02]  /*5ed0*/  SHF.L.W.U32.HI R85, R70, 0x10, R64 ;  /* 0x0000001046557819 */ /* 0x000fe40000010e40 */
[----:B------:R-:W-:Y:S02]  /*5ee0*/  SHF.L.W.U32.HI R70, R64, 0x10, R70 ;  /* 0x0000001040467819 */ /* 0x000fe40000010e46 */
[----:B------:R-:W-:Y:S02]  /*5ef0*/  IADD3 R65, P1, PT, R56, R65, RZ ;  /* 0x0000004138417210 */ /* 0x000fe40007f3e0ff */
[----:B------:R-:W-:Y:S02]  /*5f00*/  LOP3.LUT R89, R83, R89, R82, 0x96, !PT ;  /* 0x0000005953597212 */ /* 0x000fe400078e9652 */
[----:B------:R-:W-:-:S02]  /*5f10*/  IADD3 R77, P0, PT, R70, R77, RZ ;  /* 0x0000004d464d7210 */ /* 0x000fc40007f1e0ff */
[----:B------:R-:W-:Y:S01]  /*5f20*/  SHF.L.W.U32.HI R64, R93, 0x10, R72 ;  /* 0x000000105d407819 */ /* 0x000fe20000010e48 */
[----:B------:R-:W-:Y:S01]  /*5f30*/  IMAD.X R75, R74, 0x1, R75, P1 ;  /* 0x000000014a4b7824 */ /* 0x000fe200008e064b */
[----:B------:R-:W-:Y:S02]  /*5f40*/  SHF.L.W.U32.HI R93, R72, 0x10, R93 ;  /* 0x00000010485d7819 */ /* 0x000fe40000010e5d */
[----:B------:R-:W-:Y:S02]  /*5f50*/  SHF.L.W.U32.HI R72, R68, 0x10, R89 ;  /* 0x0000001044487819 */ /* 0x000fe40000010e59 */
[----:B------:R-:W-:Y:S01]  /*5f60*/  SHF.L.W.U32.HI R68, R89, 0x10, R68 ;  /* 0x0000001059447819 */ /* 0x000fe20000010e44 */
[----:B------:R-:W-:Y:S01]  /*5f70*/  IMAD.X R89, R85, 0x1, R84, P0 ;  /* 0x0000000155597824 */ /* 0x000fe200000e0654 */
[----:B------:R-:W-:Y:S02]  /*5f80*/  LOP3.LUT R52, R52, R65, RZ, 0x3c, !PT ;  /* 0x0000004134347212 */ /* 0x000fe400078e3cff */
[----:B------:R-:W-:-:S02]  /*5f90*/  LOP3.LUT R76, R66, R75, RZ, 0x3c, !PT ;  /* 0x0000004b424c7212 */ /* 0x000fc400078e3cff */
[----:B------:R-:W-:Y:S02]  /*5fa0*/  LOP3.LUT R58, R58, R77, RZ, 0x3c, !PT ;  /* 0x0000004d3a3a7212 */ /* 0x000fe400078e3cff */
[----:B------:R-:W-:Y:S02]  /*5fb0*/  LOP3.LUT R78, R60, R89, RZ, 0x3c, !PT ;  /* 0x000000593c4e7212 */ /* 0x000fe400078e3cff */
[----:B------:R-:W-:Y:S02]  /*5fc0*/  IADD3 R80, P1, PT, R93, R80, RZ ;  /* 0x000000505d507210 */ /* 0x000fe40007f3e0ff */
[----:B------:R-:W-:Y:S02]  /*5fd0*/  SHF.L.W.U32.HI R66, R52, 0x1, R76 ;  /* 0x0000000134427819 */ /* 0x000fe40000010e4c */
[----:B------:R-:W-:Y:S02]  /*5fe0*/  SHF.L.W.U32.HI R52, R76, 0x1, R52 ;  /* 0x000000014c347819 */ /* 0x000fe40000010e34 */
[----:B------:R-:W-:-:S02]  /*5ff0*/  SHF.L.W.U32.HI R60, R58, 0x1, R78 ;  /* 0x000000013a3c7819 */ /* 0x000fc40000010e4e */
[----:B------:R-:W-:Y:S02]  /*6000*/  IADD3 R76, P0, PT, R68, R61, RZ ;  /* 0x0000003d444c7210 */ /* 0x000fe40007f1e0ff */
[----:B------:R-:W-:Y:S01]  /*6010*/  SHF.L.W.U32.HI R58, R78, 0x1, R58 ;  /* 0x000000014e3a7819 */ /* 0x000fe20000010e3a */
[----:B------:R-:W-:Y:S02]  /*6020*/  IMAD.X R78, R64, 0x1, R69, P1 ;  /* 0x00000001404e7824 */ /* 0x000fe400008e0645 */
[----:B------:R-:W-:Y:S01]  /*6030*/  IMAD.X R62, R72, 0x1, R62, P0 ;  /* 0x00000001483e7824 */ /* 0x000fe200000e063e */
[----:B------:R-:W-:Y:S02]  /*6040*/  LOP3.LUT R61, R0, R80, RZ, 0x3c, !PT ;  /* 0x00000050003d7212 */ /* 0x000fe400078e3cff */
[----:B------:R-:W-:Y:S02]  /*6050*/  LOP3.LUT R82, R67, R78, RZ, 0x3c, !PT ;  /* 0x0000004e43527212 */ /* 0x000fe400078e3cff */
[----:B------:R-:W-:-:S02]  /*6060*/  LOP3.LUT R84, R59, R62, RZ, 0x3c, !PT ;  /* 0x0000003e3b547212 */ /* 0x000fc400078e3cff */
[----:B------:R-:W-:Y:S02]  /*6070*/  SHF.L.W.U32.HI R0, R61, 0x1, R82 ;  /* 0x000000013d007819 */ /* 0x000fe40000010e52 */
[----:B------:R-:W-:Y:S02]  /*6080*/  SHF.L.W.U32.HI R59, R82, 0x1, R61 ;  /* 0x00000001523b7819 */ /* 0x000fe40000010e3d */
[----:B------:R-:W-:Y:S02]  /*6090*/  IADD3 R81, P2, P3, R44, R52, R81 ;  /* 0x000000342c517210 */ /* 0x000fe40007b5e051 */
[----:B------:R-:W-:Y:S02]  /*60a0*/  IADD3 R82, P0, P1, R46, R58, R83 ;  /* 0x0000003a2e527210 */ /* 0x000fe4000791e053 */
[----:B------:R-:W-:Y:S02]  /*60b0*/  LOP3.LUT R53, R53, R76, RZ, 0x3c, !PT ;  /* 0x0000004c35357212 */ /* 0x000fe400078e3cff */
[----:B------:R-:W-:-:S02]  /*60c0*/  IADD3.X R71, PT, PT, R45, R66, R71, P2, P3 ;  /* 0x000000422d477210 */ /* 0x000fc400017e6447 */
[----:B------:R-:W-:Y:S02]  /*60d0*/  IADD3.X R91, PT, PT, R47, R60, R91, P0, P1 ;  /* 0x0000003c2f5b7210 */ /* 0x000fe400007e245b */
[----:B------:R-:W-:Y:S02]  /*60e0*/  SHF.L.W.U32.HI R61, R53, 0x1, R84 ;  /* 0x00000001353d7819 */ /* 0x000fe40000010e54 */
[----:B------:R-:W-:Y:S02]  /*60f0*/  SHF.L.W.U32.HI R53, R84, 0x1, R53 ;  /* 0x0000000154357819 */ /* 0x000fe40000010e35 */
[----:B------:R-:W-:Y:S02]  /*6100*/  LOP3.LUT R67, R72, R71, RZ, 0x3c, !PT ;  /* 0x0000004748437212 */ /* 0x000fe400078e3cff */
[----:B------:R-:W-:Y:S02]  /*6110*/  LOP3.LUT R84, R64, R91, RZ, 0x3c, !PT ;  /* 0x0000005b40547212 */ /* 0x000fe400078e3cff */
[----:B------:R-:W-:-:S02]  /*6120*/  IADD3 R67, P1, PT, R67, R80, RZ ;  /* 0x0000005043437210 */ /* 0x000fc40007f3e0ff */
[----:B------:R-:W-:Y:S02]  /*6130*/  IADD3 R65, P0, PT, R84, R65, RZ ;  /* 0x0000004154417210 */ /* 0x000fe40007f1e0ff */
[----:B------:R-:W-:Y:S02]  /*6140*/  LOP3.LUT R80, R93, R82, RZ, 0x3c, !PT ;  /* 0x000000525d507212 */ /* 0x000fe400078e3cff */
[----:B------:R-:W-:-:S03]  /*6150*/  LOP3.LUT R69, R68, R81, RZ, 0x3c, !PT ;  /* 0x0000005144457212 */ /* 0x000fc600078e3cff */
[----:B------:R-:W-:Y:S02]  /*6160*/  IMAD.X R75, R80, 0x1, R75, P0 ;  /* 0x00000001504b7824 */ /* 0x000fe400000e064b */
[----:B------:R-:W-:Y:S01]  /*6170*/  IMAD.X R69, R69, 0x1, R78, P1 ;  /* 0x0000000145457824 */ /* 0x000fe200008e064e */
[----:B------:R-:W-:Y:S02]  /*6180*/  LOP3.LUT R83, R58, R65, RZ, 0x3c, !PT ;  /* 0x000000413a537212 */ /* 0x000fe400078e3cff */
[----:B------:R-:W-:Y:S02]  /*6190*/  LOP3.LUT R60, R60, R75, RZ, 0x3c, !PT ;  /* 0x0000004b3c3c7212 */ /* 0x000fe400078e3cff */
[----:B------:R-:W-:Y:S02]  /*61a0*/  LOP3.LUT R58, R52, R67, RZ, 0x3c, !PT ;  /* 0x00000043343a7212 */ /* 0x000fe400078e3cff */
[----:B------:R-:W-:Y:S02]  /*61b0*/  LOP3.LUT R66, R66, R69, RZ, 0x3c, !PT ;  /* 0x0000004542427212 */ /* 0x000fe400078e3cff */
[----:B------:R-:W-:-:S02]  /*61c0*/  IADD3 R63, P2, P3, R34, R53, R63 ;  /* 0x00000035223f7210 */ /* 0x000fc40007b5e03f */
[----:B------:R-:W-:Y:S02]  /*61d0*/  SHF.L.W.U32.HI R52, R60, 0x8, R83 ;  /* 0x000000083c347819 */ /* 0x000fe40000010e53 */
[----:B------:R-:W-:Y:S02]  /*61e0*/  IADD3 R73, P0, P1, R42, R59, R73 ;  /* 0x0000003b2a497210 */ /* 0x000fe4000791e049 */
[----:B------:R-:W-:Y:S02]  /*61f0*/  SHF.L.W.U32.HI R83, R83, 0x8, R60 ;  /* 0x0000000853537819 */ /* 0x000fe40000010e3c */
[----:B------:R-:W-:Y:S02]  /*6200*/  SHF.L.W.U32.HI R60, R66, 0x8, R58 ;  /* 0x00000008423c7819 */ /* 0x000fe40000010e3a */
[----:B------:R-:W-:Y:S02]  /*6210*/  SHF.L.W.U32.HI R58, R58, 0x8, R66 ;  /* 0x000000083a3a7819 */ /* 0x000fe40000010e42 */
[----:B------:R-:W-:-:S02]  /*6220*/  IADD3.X R87, PT, PT, R35, R61, R87, P2, P3 ;  /* 0x0000003d23577210 */ /* 0x000fc400017e6457 */
[----:B------:R-:W-:Y:S02]  /*6230*/  IADD3.X R66, PT, PT, R43, R0, R79, P0, P1 ;  /* 0x000000002b427210 */ /* 0x000fe400007e244f */
        /* <DEDUP_REMOVED lines=39> */
[----:B------:R-:W-:Y:S02]  /*64b0*/  IADD3 R65, P1, PT, R70, R78, RZ ;  /* 0x0000004e46417210 */ /* 0x000fe40007f3e0ff */
[----:B------:R-:W-:Y:S01]  /*64c0*/  SHF.L.W.U32.HI R66, R89, 0x10, R72 ;  /* 0x0000001059427819 */ /* 0x000fe20000010e48 */
[----:B------:R-:W-:Y:S01]  /*64d0*/  IMAD.X R75, R56, 0x1, R75, P0 ;  /* 0x00000001384b7824 */ /* 0x000fe200000e064b */
[----:B------:R-:W-:Y:S01]  /*64e0*/  SHF.L.W.U32.HI R72, R72, 0x10, R89 ;  /* 0x0000001048487819 */ /* 0x000fe20000010e59 */
[----:B------:R-:W-:Y:S01]  /*64f0*/  IMAD.X R62, R73, 0x1, R62, P1 ;  /* 0x00000001493e7824 */ /* 0x000fe200008e063e */
[----:B------:R-:W-:Y:S02]  /*6500*/  LOP3.LUT R83, R83, R74, RZ, 0x3c, !PT ;  /* 0x0000004a53537212 */ /* 0x000fe400078e3cff */
[----:B------:R-:W-:-:S02]  /*6510*/  IADD3 R67, P0, PT, R72, R67, RZ ;  /* 0x0000004348437210 */ /* 0x000fc40007f1e0ff */
[----:B------:R-:W-:Y:S02]  /*6520*/  LOP3.LUT R52, R52, R75, RZ, 0x3c, !PT ;  /* 0x0000004b34347212 */ /* 0x000fe400078e3cff */
[----:B------:R-:W-:Y:S01]  /*6530*/  LOP3.LUT R82, R0, R65, RZ, 0x3c, !PT ;  /* 0x0000004100527212 */ /* 0x000fe200078e3cff */
[----:B------:R-:W-:Y:S01]  /*6540*/  IMAD.X R69, R66, 0x1, R69, P0 ;  /* 0x0000000142457824 */ /* 0x000fe200000e0645 */
[----:B------:R-:W-:Y:S02]  /*6550*/  LOP3.LUT R53, R53, R62, RZ, 0x3c, !PT ;  /* 0x0000003e35357212 */ /* 0x000fe400078e3cff */
[----:B------:R-:W-:Y:S02]  /*6560*/  SHF.L.W.U32.HI R78, R83, 0x1, R52 ;  /* 0x00000001534e7819 */ /* 0x000fe40000010e34 */
[----:B------:R-:W-:Y:S02]  /*6570*/  SHF.L.W.U32.HI R0, R52, 0x1, R83 ;  /* 0x0000000134007819 */ /* 0x000fe40000010e53 */
[----:B------:R-:W-:-:S02]  /*6580*/  IADD3 R83, P1, PT, R63, R76, RZ ;  /* 0x0000004c3f537210 */ /* 0x000fc40007f3e0ff */
[----:B------:R-:W-:Y:S02]  /*6590*/  SHF.L.W.U32.HI R52, R82, 0x1, R53 ;  /* 0x0000000152347819 */ /* 0x000fe40000010e35 */
[----:B------:R-:W-:Y:S02]  /*65a0*/  SHF.L.W.U32.HI R53, R53, 0x1, R82 ;  /* 0x0000000135357819 */ /* 0x000fe40000010e52 */
[----:B------:R-:W-:Y:S02]  /*65b0*/  LOP3.LUT R82, R60, R69, RZ, 0x3c, !PT ;  /* 0x000000453c527212 */ /* 0x000fe400078e3cff */
[----:B------:R-:W-:Y:S01]  /*65c0*/  LOP3.LUT R60, R80, R83, RZ, 0x3c, !PT ;  /* 0x00000053503c7212 */ /* 0x000fe200078e3cff */
[----:B------:R-:W-:Y:S01]  /*65d0*/  IMAD.X R76, R64, 0x1, R77, P1 ;  /* 0x00000001404c7824 */ /* 0x000fe200008e064d */
[----:B------:R-:W-:Y:S02]  /*65e0*/  IADD3 R80, P2, P3, R50, R0, R79 ;  /* 0x0000000032507210 */ /* 0x000fe40007b5e04f */
[----:B------:R-:W-:-:S02]  /*65f0*/  LOP3.LUT R58, R58, R67, RZ, 0x3c, !PT ;  /* 0x000000433a3a7212 */ /* 0x000fc400078e3cff */
[----:B------:R-:W-:Y:S02]  /*6600*/  IADD3.X R71, PT, PT, R51, R78, R71, P2, P3 ;  /* 0x0000004e33477210 */ /* 0x000fe400017e6447 */
[----:B------:R-:W-:Y:S02]  /*6610*/  IADD3 R59, P0, P1, R32, R59, R53 ;  /* 0x0000003b203b7210 */ /* 0x000fe4000791e035 */
[----:B------:R-:W-:Y:S02]  /*6620*/  LOP3.LUT R89, R61, R76, RZ, 0x3c, !PT ;  /* 0x0000004c3d597212 */ /* 0x000fe400078e3cff */
[----:B------:R-:W-:Y:S02]  /*6630*/  SHF.L.W.U32.HI R77, R58, 0x1, R82 ;  /* 0x000000013a4d7819 */ /* 0x000fe40000010e52 */
[----:B------:R-:W-:Y:S02]  /*6640*/  SHF.L.W.U32.HI R61, R82, 0x1, R58 ;  /* 0x00000001523d7819 */ /* 0x000fe40000010e3a */
[----:B------:R-:W-:-:S02]  /*6650*/  LOP3.LUT R82, R64, R71, RZ, 0x3c, !PT ;  /* 0x0000004740527212 */ /* 0x000fc400078e3cff */
[----:B------:R-:W-:Y:S02]  /*6660*/  IADD3.X R91, PT, PT, R33, R91, R52, P0, P1 ;  /* 0x0000005b215b7210 */ /* 0x000fe400007e2434 */
[----:B------:R-:W-:Y:S02]  /*6670*/  IADD3 R65, P1, PT, R82, R65, RZ ;  /* 0x0000004152417210 */ /* 0x000fe40007f3e0ff */
[----:B------:R-:W-:-:S04]  /*6680*/  LOP3.LUT R82, R66, R91, RZ, 0x3c, !PT ;  /* 0x0000005b42527212 */ /* 0x000fc800078e3cff */
[----:B------:R-:W-:Y:S02]  /*6690*/  IADD3 R82, P0, PT, R82, R83, RZ ;  /* 0x0000005352527210 */ /* 0x000fe40007f1e0ff */
[----:B------:R-:W-:Y:S02]  /*66a0*/  LOP3.LUT R83, R63, R80, RZ, 0x3c, !PT ;  /* 0x000000503f537212 */ /* 0x000fe400078e3cff */
[----:B------:R-:W-:Y:S02]  /*66b0*/  SHF.L.W.U32.HI R58, R60, 0x1, R89 ;  /* 0x000000013c3a7819 */ /* 0x000fe40000010e59 */
[----:B------:R-:W-:Y:S01]  /*66c0*/  LOP3.LUT R79, R72, R59, RZ, 0x3c, !PT ;  /* 0x0000003b484f7212 */ /* 0x000fe200078e3cff */
[----:B------:R-:W-:Y:S01]  /*66d0*/  IMAD.X R83, R83, 0x1, R62, P1 ;  /* 0x0000000153537824 */ /* 0x000fe200008e063e */
[----:B------:R-:W-:Y:S02]  /*66e0*/  SHF.L.W.U32.HI R60, R89, 0x1, R60 ;  /* 0x00000001593c7819 */ /* 0x000fe40000010e3c */
[----:B------:R-:W-:Y:S01]  /*66f0*/  LOP3.LUT R62, R53, R82, RZ, 0x3c, !PT ;  /* 0x00000052353e7212 */ /* 0x000fe200078e3cff */
[----:B------:R-:W-:Y:S01]  /*6700*/  IMAD.X R79, R79, 0x1, R76, P0 ;  /* 0x000000014f4f7824 */ /* 0x000fe200000e064c */
[----:B------:R-:W-:-:S02]  /*6710*/  IADD3 R81, P2, P3, R36, R60, R81 ;  /* 0x0000003c24517210 */ /* 0x000fc40007b5e051 */
[----:B------:R-:W-:Y:S02]  /*6720*/  IADD3 R93, P0, P1, R48, R61, R93 ;  /* 0x0000003d305d7210 */ /* 0x000fe4000791e05d */
[----:B------:R-:W-:Y:S02]  /*6730*/  LOP3.LUT R53, R0, R65, RZ, 0x3c, !PT ;  /* 0x0000004100357212 */ /* 0x000fe400078e3cff */
[----:B------:R-:W-:Y:S02]  /*6740*/  LOP3.LUT R78, R78, R83, RZ, 0x3c, !PT ;  /* 0x000000534e4e7212 */ /* 0x000fe400078e3cff */
[----:B------:R-:W-:Y:S02]  /*6750*/  IADD3.X R87, PT, PT, R37, R58, R87, P2, P3 ;  /* 0x0000003a25577210 */ /* 0x000fe400017e6457 */
[----:B------:R-:W-:Y:S02]  /*6760*/  LOP3.LUT R89, R52, R79, RZ, 0x3c, !PT ;  /* 0x0000004f34597212 */ /* 0x000fe400078e3cff */
[----:B------:R-:W-:-:S02]  /*6770*/  IADD3.X R76, PT, PT, R49, R77, R85, P0, P1 ;  /* 0x0000004d314c7210 */ /* 0x000fc400007e2455 */
[----:B------:R-:W-:Y:S02]  /*6780*/  SHF.L.W.U32.HI R52, R78, 0x8, R53 ;  /* 0x000000084e347819 */ /* 0x000fe40000010e35 */
[----:B------:R-:W-:Y:S02]  /*6790*/  SHF.L.W.U32.HI R53, R53, 0x8, R78 ;  /* 0x0000000835357819 */ /* 0x000fe40000010e4e */
[----:B------:R-:W-:Y:S02]  /*67a0*/  LOP3.LUT R78, R56, R87, RZ, 0x3c, !PT ;  /* 0x00000057384e7212 */ /* 0x000fe400078e3cff */
[----:B------:R-:W-:Y:S02]  /*67b0*/  LOP3.LUT R85, R73, R76, RZ, 0x3c, !PT ;  /* 0x0000004c49557212 */ /* 0x000fe400078e3cff */
[----:B------:R-:W-:Y:S02]  /*67c0*/  IADD3 R67, P1, PT, R78, R67, RZ ;  /* 0x000000434e437210 */ /* 0x000fe40007f3e0ff */
[----:B------:R-:W-:-:S02]  /*67d0*/  IADD3 R74, P0, PT, R85, R74, RZ ;  /* 0x0000004a554a7210 */ /* 0x000fc40007f1e0ff */
        /* <DEDUP_REMOVED lines=17> */
[----:B------:R-:W-:Y:S02]  /*68f0*/  LOP3.LUT R66, R85, R66, R91, 0x96, !PT ;  /* 0x0000004255427212 */ /* 0x000fe400078e965b */
[----:B------:R-:W-:Y:S02]  /*6900*/  IADD3.X R71, PT, PT, R21, R71, R52, P2, P3 ;  /* 0x0000004715477210 */ /* 0x000fe400017e6434 */
[----:B------:R-:W-:Y:S02]  /*6910*/  IADD3.X R91, PT, PT, R25, R91, R0, P0, P1 ;  /* 0x0000005b195b7210 */ /* 0x000fe400007e2400 */
[----:B------:R-:W-:-:S02]  /*6920*/  IADD3 R89, P0, P1, R22, R93, R58 ;  /* 0x0000005d16597210 */ /* 0x000fc4000791e03a */
[----:B------:R-:W-:Y:S02]  /*6930*/  LOP3.LUT R80, R71, R63, R80, 0x96, !PT ;  /* 0x0000003f47507212 */ /* 0x000fe400078e9650 */
[----:B------:R-:W-:Y:S02]  /*6940*/  LOP3.LUT R59, R91, R72, R59, 0x96, !PT ;  /* 0x000000485b3b7212 */ /* 0x000fe400078e963b */
[----:B------:R-:W-:Y:S02]  /*6950*/  IADD3 R63, P2, P3, R38, R81, R60 ;  /* 0x00000051263f7210 */ /* 0x000fe40007b5e03c */
[----:B------:R-:W-:Y:S02]  /*6960*/  LOP3.LUT R72, R89, R73, R76, 0x96, !PT ;  /* 0x0000004959487212 */ /* 0x000fe400078e964c */
[----:B------:R-:W-:Y:S02]  /*6970*/  IADD3.X R73, PT, PT, R23, R76, R75, P0, P1 ;  /* 0x0000004c17497210 */ /* 0x000fe400007e244b */
[----:B------:R-:W-:-:S02]  /*6980*/  LOP3.LUT R76, R63, R56, R87, 0x96, !PT ;  /* 0x000000383f4c7212 */ /* 0x000fc400078e9657 */
[----:B------:R-:W-:Y:S02]  /*6990*/  IADD3.X R87, PT, PT, R39, R87, R77, P2, P3 ;  /* 0x0000005727577210 */ /* 0x000fe400017e644d */
[----:B------:R-:W-:Y:S02]  /*69a0*/  LOP3.LUT R93, R73, R70, R93, 0x96, !PT ;  /* 0x00000046495d7212 */ /* 0x000fe400078e965d */
[----:B------:R-:W-:Y:S02]  /*69b0*/  LOP3.LUT R84, R87, R68, R81, 0x96, !PT ;  /* 0x0000004457547212 */ /* 0x000fe400078e9651 */
[----:B------:R-:W-:Y:S02]  /*69c0*/  SHF.L.W.U32.HI R70, R64, 0x10, R80 ;  /* 0x0000001040467819 */ /* 0x000fe40000010e50 */
[----:B------:R-:W-:Y:S02]  /*69d0*/  SHF.L.W.U32.HI R56, R80, 0x10, R64 ;  /* 0x0000001050387819 */ /* 0x000fe40000010e40 */
[----:B------:R-:W-:-:S02]  /*69e0*/  SHF.L.W.U32.HI R81, R93, 0x10, R72 ;  /* 0x000000105d517819 */ /* 0x000fc40000010e48 */
[----:B------:R-:W-:Y:S02]  /*69f0*/  SHF.L.W.U32.HI R93, R72, 0x10, R93 ;  /* 0x00000010485d7819 */ /* 0x000fe40000010e5d */
[----:B------:R-:W-:Y:S02]  /*6a00*/  SHF.L.W.U32.HI R64, R59, 0x10, R66 ;  /* 0x000000103b407819 */ /* 0x000fe40000010e42 */
[----:B------:R-:W-:Y:S02]  /*6a10*/  SHF.L.W.U32.HI R59, R66, 0x10, R59 ;  /* 0x00000010423b7819 */ /* 0x000fe40000010e3b */
[----:B------:R-:W-:Y:S02]  /*6a20*/  IADD3 R66, P0, PT, R70, R65, RZ ;  /* 0x0000004146427210 */ /* 0x000fe40007f1e0ff */
        /* <DEDUP_REMOVED lines=19> */
[----:B------:R-:W-:Y:S02]  /*6b60*/  IADD3 R85, P0, P1, R46, R53, R85 ;  /* 0x000000352e557210 */ /* 0x000fe4000791e055 */
[----:B------:R-:W-:Y:S02]  /*6b70*/  SHF.L.W.U32.HI R0, R69, 0x1, R80 ;  /* 0x0000000145007819 */ /* 0x000fe40000010e50 */
[----:B------:R-:W-:Y:S02]  /*6b80*/  SHF.L.W.U32.HI R69, R80, 0x1, R69 ;  /* 0x0000000150457819 */ /* 0x000fe40000010e45 */
[----:B------:R-:W-:-:S02]  /*6b90*/  IADD3 R80, P2, P3, R44, R58, R61 ;  /* 0x0000003a2c507210 */ /* 0x000fc40007b5e03d */
[----:B------:R-:W-:Y:S02]  /*6ba0*/  IADD3.X R91, PT, PT, R47, R52, R91, P0, P1 ;  /* 0x000000342f5b7210 */ /* 0x000fe400007e245b */
[----:B------:R-:W-:Y:S02]  /*6bb0*/  IADD3.X R71, PT, PT, R45, R74, R71, P2, P3 ;  /* 0x0000004a2d477210 */ /* 0x000fe400017e6447 */
[----:B------:R-:W-:Y:S02]  /*6bc0*/  LOP3.LUT R82, R68, R91, RZ, 0x3c, !PT ;  /* 0x0000005b44527212 */ /* 0x000fe400078e3cff */
[----:B------:R-:W-:Y:S02]  /*6bd0*/  LOP3.LUT R84, R64, R71, RZ, 0x3c, !PT ;  /* 0x0000004740547212 */ /* 0x000fe400078e3cff */
[----:B------:R-:W-:Y:S02]  /*6be0*/  LOP3.LUT R60, R60, R67, RZ, 0x3c, !PT ;  /* 0x000000433c3c7212 */ /* 0x000fe400078e3cff */
[----:B------:R-:W-:-:S02]  /*6bf0*/  IADD3 R82, P0, PT, R82, R65, RZ ;  /* 0x0000004152527210 */ /* 0x000fc40007f1e0ff */
[----:B------:R-:W-:Y:S02]  /*6c00*/  LOP3.LUT R61, R72, R85, RZ, 0x3c, !PT ;  /* 0x00000055483d7212 */ /* 0x000fe400078e3cff */
[----:B------:R-:W-:Y:S02]  /*6c10*/  LOP3.LUT R77, R77, R76, RZ, 0x3c, !PT ;  /* 0x0000004c4d4d7212 */ /* 0x000fe400078e3cff */
[----:B------:R-:W-:Y:S02]  /*6c20*/  IADD3 R67, P1, PT, R84, R67, RZ ;  /* 0x0000004354437210 */ /* 0x000fe40007f3e0ff */
[----:B------:R-:W-:Y:S01]  /*6c30*/  LOP3.LUT R65, R59, R80, RZ, 0x3c, !PT ;  /* 0x000000503b417212 */ /* 0x000fe200078e3cff */
[----:B------:R-:W-:Y:S01]  /*6c40*/  IMAD.X R61, R61, 0x1, R78, P0 ;  /* 0x000000013d3d7824 */ /* 0x000fe200000e064e */
[----:B------:R-:W-:Y:S02]  /*6c50*/  SHF.L.W.U32.HI R62, R60, 0x1, R77 ;  /* 0x000000013c3e7819 */ /* 0x000fe40000010e4d */
[----:B------:R-:W-:Y:S01]  /*6c60*/  SHF.L.W.U32.HI R60, R77, 0x1, R60 ;  /* 0x000000014d3c7819 */ /* 0x000fe20000010e3c */
[----:B------:R-:W-:Y:S01]  /*6c70*/  IMAD.X R65, R65, 0x1, R76, P1 ;  /* 0x0000000141417824 */ /* 0x000fe200008e064c */
[----:B------:R-:W-:-:S02]  /*6c80*/  LOP3.LUT R76, R53, R82, RZ, 0x3c, !PT ;  /* 0x00000052354c7212 */ /* 0x000fc400078e3cff */
[----:B------:R-:W-:Y:S02]  /*6c90*/  LOP3.LUT R52, R52, R61, RZ, 0x3c, !PT ;  /* 0x0000003d34347212 */ /* 0x000fe400078e3cff */
[----:B------:R-:W-:Y:S02]  /*6ca0*/  IADD3 R89, P0, P1, R42, R60, R89 ;  /* 0x0000003c2a597210 */ /* 0x000fe4000791e059 */
[----:B------:R-:W-:Y:S02]  /*6cb0*/  LOP3.LUT R77, R58, R67, RZ, 0x3c, !PT ;  /* 0x000000433a4d7212 */ /* 0x000fe400078e3cff */
[----:B------:R-:W-:Y:S02]  /*6cc0*/  LOP3.LUT R74, R74, R65, RZ, 0x3c, !PT ;  /* 0x000000414a4a7212 */ /* 0x000fe400078e3cff */
[----:B------:R-:W-:Y:S02]  /*6cd0*/  SHF.L.W.U32.HI R53, R52, 0x8, R76 ;  /* 0x0000000834357819 */ /* 0x000fe40000010e4c */
[----:B------:R-:W-:-:S02]  /*6ce0*/  SHF.L.W.U32.HI R58, R76, 0x8, R52 ;  /* 0x000000084c3a7819 */ /* 0x000fc40000010e34 */
[----:B------:R-:W-:Y:S02]  /*6cf0*/  IADD3.X R73, PT, PT, R43, R62, R73, P0, P1 ;  /* 0x0000003e2b497210 */ /* 0x000fe400007e2449 */
[----:B------:R-:W-:Y:S02]  /*6d00*/  SHF.L.W.U32.HI R52, R74, 0x8, R77 ;  /* 0x000000084a347819 */ /* 0x000fe40000010e4d */
[----:B------:R-:W-:Y:S02]  /*6d10*/  SHF.L.W.U32.HI R77, R77, 0x8, R74 ;  /* 0x000000084d4d7819 */ /* 0x000fe40000010e4a */
[----:B------:R-:W-:Y:S02]  /*6d20*/  IADD3 R74, P2, P3, R34, R69, R63 ;  /* 0x00000045224a7210 */ /* 0x000fe40007b5e03f */
[----:B------:R-:W-:Y:S02]  /*6d30*/  LOP3.LUT R78, R56, R73, RZ, 0x3c, !PT ;  /* 0x00000049384e7212 */ /* 0x000fe400078e3cff */
[----:B------:R-:W-:-:S02]  /*6d40*/  IADD3.X R76, PT, PT, R35, R0, R87, P2, P3 ;  /* 0x00000000234c7210 */ /* 0x000fc400017e6457 */
[----:B------:R-:W-:Y:S02]  /*6d50*/  IADD3 R75, P0, PT, R78, R75, RZ ;  /* 0x0000004b4e4b7210 */ /* 0x000fe40007f1e0ff */
[----:B------:R-:W-:Y:S02]  /*6d60*/  LOP3.LUT R78, R70, R89, RZ, 0x3c, !PT ;  /* 0x00000059464e7212 */ /* 0x000fe400078e3cff */
[----:B------:R-:W-:-:S03]  /*6d70*/  LOP3.LUT R63, R81, R76, RZ, 0x3c, !PT ;  /* 0x0000004c513f7212 */ /* 0x000fc600078e3cff */
[----:B------:R-:W-:Y:S01]  /*6d80*/  IMAD.X R79, R78, 0x1, R79, P0 ;  /* 0x000000014e4f7824 */ /* 0x000fe200000e064f */
[----:B------:R-:W-:Y:S02]  /*6d90*/  IADD3 R66, P1, PT, R63, R66, RZ ;  /* 0x000000423f427210 */ /* 0x000fe40007f3e0ff */
        /* <DEDUP_REMOVED lines=13> */
[----:B------:R-:W-:-:S02]  /*6e70*/  LOP3.LUT R68, R69, R68, R91, 0x96, !PT ;  /* 0x0000004445447212 */ /* 0x000fc400078e965b */
[----:B------:R-:W-:Y:S02]  /*6e80*/  IADD3.X R71, PT, PT, R27, R71, R52, P2, P3 ;  /* 0x000000471b477210 */ /* 0x000fe400017e6434 */
[----:B------:R-:W-:Y:S02]  /*6e90*/  IADD3.X R91, PT, PT, R31, R91, R53, P0, P1 ;  /* 0x0000005b1f5b7210 */ /* 0x000fe400007e2435 */
[----:B------:R-:W-:Y:S02]  /*6ea0*/  LOP3.LUT R80, R71, R59, R80, 0x96, !PT ;  /* 0x0000003b47507212 */ /* 0x000fe400078e9650 */
[----:B------:R-:W-:Y:S02]  /*6eb0*/  LOP3.LUT R72, R91, R72, R85, 0x96, !PT ;  /* 0x000000485b487212 */ /* 0x000fe400078e9655 */
[----:B------:R-:W-:Y:S02]  /*6ec0*/  IADD3 R59, P2, P3, R28, R74, R87 ;  /* 0x0000004a1c3b7210 */ /* 0x000fe40007b5e057 */
[----:B------:R-:W-:-:S02]  /*6ed0*/  IADD3 R85, P0, P1, R40, R89, R0 ;  /* 0x0000005928557210 */ /* 0x000fc4000791e000 */
[----:B------:R-:W-:Y:S02]  /*6ee0*/  LOP3.LUT R84, R59, R81, R76, 0x96, !PT ;  /* 0x000000513b547212 */ /* 0x000fe400078e964c */
[----:B------:R-:W-:Y:S02]  /*6ef0*/  LOP3.LUT R78, R85, R56, R73, 0x96, !PT ;  /* 0x00000038554e7212 */ /* 0x000fe400078e9649 */
[----:B------:R-:W-:Y:S02]  /*6f00*/  IADD3.X R81, PT, PT, R29, R76, R60, P2, P3 ;  /* 0x0000004c1d517210 */ /* 0x000fe400017e643c */
        /* <DEDUP_REMOVED lines=8> */
[----:B------:R-:W-:-:S02]  /*6f90*/  IADD3 R66, P1, PT, R93, R66, RZ ;  /* 0x000000425d427210 */ /* 0x000fc40007f3e0ff */
[----:B------:R-:W-:Y:S02]  /*6fa0*/  SHF.L.W.U32.HI R70, R76, 0x10, R78 ;  /* 0x000000104c467819 */ /* 0x000fe40000010e4e */
[----:B------:R-:W-:Y:S01]  /*6fb0*/  SHF.L.W.U32.HI R72, R78, 0x10, R76 ;  /* 0x000000104e487819 */ /* 0x000fe20000010e4c */
[----:B------:R-:W-:Y:S02]  /*6fc0*/  IMAD.X R76, R56, 0x1, R61, P0 ;  /* 0x00000001384c7824 */ /* 0x000fe400000e063d */
[----:B------:R-:W-:Y:S01]  /*6fd0*/  IMAD.X R83, R68, 0x1, R83, P1 ;  /* 0x0000000144537824 */ /* 0x000fe200008e0653 */
[----:B------:R-:W-:Y:S02]  /*6fe0*/  SHF.L.W.U32.HI R74, R80, 0x10, R64 ;  /* 0x00000010504a7819 */ /* 0x000fe40000010e40 */
[----:B------:R-:W-:Y:S02]  /*6ff0*/  LOP3.LUT R61, R58, R82, RZ, 0x3c, !PT ;  /* 0x000000523a3d7212 */ /* 0x000fe400078e3cff */
[----:B------:R-:W-:-:S02]  /*7000*/  LOP3.LUT R78, R53, R76, RZ, 0x3c, !PT ;  /* 0x0000004c354e7212 */ /* 0x000fc400078e3cff */
[----:B------:R-:W-:Y:S02]  /*7010*/  SHF.L.W.U32.HI R64, R64, 0x10, R80 ;  /* 0x0000001040407819 */ /* 0x000fe40000010e50 */
[----:B------:R-:W-:Y:S02]  /*7020*/  LOP3.LUT R58, R87, R66, RZ, 0x3c, !PT ;  /* 0x00000042573a7212 */ /* 0x000fe400078e3cff */
[----:B------:R-:W-:Y:S02]  /*7030*/  LOP3.LUT R87, R60, R83, RZ, 0x3c, !PT ;  /* 0x000000533c577212 */ /* 0x000fe400078e3cff */
[----:B------:R-:W-:Y:S02]  /*7040*/  SHF.L.W.U32.HI R53, R61, 0x1, R78 ;  /* 0x000000013d357819 */ /* 0x000fe40000010e4e */
[----:B------:R-:W-:Y:S02]  /*7050*/  SHF.L.W.U32.HI R60, R78, 0x1, R61 ;  /* 0x000000014e3c7819 */ /* 0x000fe40000010e3d */
[----:B------:R-:W-:-:S02]  /*7060*/  IADD3 R78, P0, PT, R64, R67, RZ ;  /* 0x00000043404e7210 */ /* 0x000fc40007f1e0ff */
[----:B------:R-:W-:-:S03]  /*7070*/  IADD3 R75, P1, PT, R72, R75, RZ ;  /* 0x0000004b484b7210 */ /* 0x000fc60007f3e0ff */
[----:B------:R-:W-:Y:S02]  /*7080*/  IMAD.X R65, R74, 0x1, R65, P0 ;  /* 0x000000014a417824 */ /* 0x000fe400000e0641 */
[----:B------:R-:W-:Y:S01]  /*7090*/  IMAD.X R79, R70, 0x1, R79, P1 ;  /* 0x00000001464f7824 */ /* 0x000fe200008e064f */
[----:B------:R-:W-:Y:S02]  /*70a0*/  SHF.L.W.U32.HI R61, R58, 0x1, R87 ;  /* 0x000000013a3d7819 */ /* 0x000fe40000010e57 */
[----:B------:R-:W-:Y:S02]  /*70b0*/  IADD3 R63, P2, P3, R50, R60, R63 ;  /* 0x0000003c323f7210 */ /* 0x000fe40007b5e03f */
        /* <DEDUP_REMOVED lines=26> */
[----:B------:R-:W-:Y:S02]  /*7260*/  IADD3 R84, P0, P1, R48, R0, R85 ;  /* 0x0000000030547210 */ /* 0x000fe4000791e055 */
[----:B------:R-:W-:Y:S02]  /*7270*/  IADD3 R86, P2, P3, R36, R62, R59 ;  /* 0x0000003e24567210 */ /* 0x000fe40007b5e03b */
[----:B------:R-:W-:Y:S02]  /*7280*/  IADD3.X R73, PT, PT, R49, R52, R73, P0, P1 ;  /* 0x0000003431497210 */ /* 0x000fe400007e2449 */
[----:B------:R-:W-:Y:S02]  /*7290*/  IADD3.X R81, PT, PT, R37, R67, R81, P2, P3 ;  /* 0x0000004325517210 */ /* 0x000fe400017e6451 */
[----:B------:R-:W-:-:S02]  /*72a0*/  LOP3.LUT R59, R68, R73, RZ, 0x3c, !PT ;  /* 0x00000049443b7212 */ /* 0x000fc400078e3cff */
[----:B------:R-:W-:Y:S02]  /*72b0*/  SHF.L.W.U32.HI R61, R79, 0x8, R58 ;  /* 0x000000084f3d7819 */ /* 0x000fe40000010e3a */
[----:B------:R-:W-:Y:S02]  /*72c0*/  IADD3 R59, P0, PT, R59, R82, RZ ;  /* 0x000000523b3b7210 */ /* 0x000fe40007f1e0ff */
[----:B------:R-:W-:Y:S02]  /*72d0*/  LOP3.LUT R83, R93, R84, RZ, 0x3c, !PT ;  /* 0x000000545d537212 */ /* 0x000fe400078e3cff */
[----:B------:R-:W-:Y:S02]  /*72e0*/  SHF.L.W.U32.HI R58, R58, 0x8, R79 ;  /* 0x000000083a3a7819 */ /* 0x000fe40000010e4f */
[----:B------:R-:W-:Y:S01]  /*72f0*/  LOP3.LUT R79, R56, R81, RZ, 0x3c, !PT ;  /* 0x00000051384f7212 */ /* 0x000fe200078e3cff */
[----:B------:R-:W-:Y:S01]  /*7300*/  IMAD.X R83, R83, 0x1, R76, P0 ;  /* 0x0000000153537824 */ /* 0x000fe200000e064c */
[----:B------:R-:W-:-:S02]  /*7310*/  LOP3.LUT R76, R89, R86, RZ, 0x3c, !PT ;  /* 0x00000056594c7212 */ /* 0x000fc400078e3cff */
[----:B------:R-:W-:-:S05]  /*7320*/  IADD3 R79, P1, PT, R79, R78, RZ ;  /* 0x0000004e4f4f7210 */ /* 0x000fca0007f3e0ff */
[----:B------:R-:W-:Y:S01]  /*7330*/  IMAD.X R76, R76, 0x1, R65, P1 ;  /* 0x000000014c4c7824 */ /* 0x000fe200008e0641 */
[----:B------:R-:W-:Y:S02]  /*7340*/  LOP3.LUT R0, R0, R59, RZ, 0x3c, !PT ;  /* 0x0000003b00007212 */ /* 0x000fe400078e3cff */
[----:B------:R-:W-:Y:S02]  /*7350*/  LOP3.LUT R87, R52, R83, RZ, 0x3c, !PT ;  /* 0x0000005334577212 */ /* 0x000fe400078e3cff */
[----:B------:R-:W-:Y:S02]  /*7360*/  LOP3.LUT R65, R67, R76, RZ, 0x3c, !PT ;  /* 0x0000004c43417212 */ /* 0x000fe400078e3cff */
[----:B------:R-:W-:Y:S02]  /*7370*/  IADD3 R67, P2, P3, R20, R63, R58 ;  /* 0x0000003f14437210 */ /* 0x000fe40007b5e03a */
[----:B------:R-:W-:Y:S02]  /*7380*/  LOP3.LUT R62, R62, R79, RZ, 0x3c, !PT ;  /* 0x0000004f3e3e7212 */ /* 0x000fe400078e3cff */
[----:B------:R-:W-:-:S02]  /*7390*/  SHF.L.W.U32.HI R52, R87, 0x8, R0 ;  /* 0x0000000857347819 */ /* 0x000fc40000010e00 */
[----:B------:R-:W-:Y:S02]  /*73a0*/  IADD3 R85, P0, P1, R24, R69, R53 ;  /* 0x0000004518557210 */ /* 0x000fe4000791e035 */
[----:B------:R-:W-:Y:S02]  /*73b0*/  SHF.L.W.U32.HI R87, R0, 0x8, R87 ;  /* 0x0000000800577819 */ /* 0x000fe40000010e57 */
[----:B------:R-:W-:Y:S02]  /*73c0*/  LOP3.LUT R70, R67, R70, R71, 0x96, !PT ;  /* 0x0000004643467212 */ /* 0x000fe400078e9647 */
[----:B------:R-:W-:Y:S02]  /*73d0*/  SHF.L.W.U32.HI R0, R65, 0x8, R62 ;  /* 0x0000000841007819 */ /* 0x000fe40000010e3e */
[----:B------:R-:W-:Y:S02]  /*73e0*/  IADD3.X R71, PT, PT, R21, R71, R61, P2, P3 ;  /* 0x0000004715477210 */ /* 0x000fe400017e643d */
[----:B------:R-:W-:-:S02]  /*73f0*/  SHF.L.W.U32.HI R65, R62, 0x8, R65 ;  /* 0x000000083e417819 */ /* 0x000fc40000010e41 */
[----:B------:R-:W-:Y:S02]  /*7400*/  LOP3.LUT R74, R85, R74, R91, 0x96, !PT ;  /* 0x0000004a554a7212 */ /* 0x000fe400078e965b */
[----:B------:R-:W-:Y:S02]  /*7410*/  IADD3.X R91, PT, PT, R25, R91, R60, P0, P1 ;  /* 0x0000005b195b7210 */ /* 0x000fe400007e243c */
[----:B------:R-:W-:Y:S02]  /*7420*/  LOP3.LUT R72, R71, R72, R63, 0x96, !PT ;  /* 0x0000004847487212 */ /* 0x000fe400078e963f */
        /* <DEDUP_REMOVED lines=13> */
[----:B------:R-:W-:Y:S02]  /*7500*/  IADD3 R72, P0, PT, R74, R75, RZ ;  /* 0x0000004b4a487210 */ /* 0x000fe40007f1e0ff */
[----:B------:R-:W-:-:S02]  /*7510*/  SHF.L.W.U32.HI R75, R93, 0x10, R56 ;  /* 0x000000105d4b7819 */ /* 0x000fc40000010e38 */
[----:B------:R-:W-:Y:S01]  /*7520*/  SHF.L.W.U32.HI R56, R56, 0x10, R93 ;  /* 0x0000001038387819 */ /* 0x000fe20000010e5d */
[----:B------:R-:W-:Y:S01]  /*7530*/  IMAD.X R93, R89, 0x1, R66, P0 ;  /* 0x00000001595d7824 */ /* 0x000fe200000e0642 */
[----:B------:R-:W-:Y:S02]  /*7540*/  IADD3 R77, P0, PT, R70, R77, RZ ;  /* 0x0000004d464d7210 */ /* 0x000fe40007f1e0ff */
[----:B------:R-:W-:Y:S02]  /*7550*/  LOP3.LUT R53, R53, R72, RZ, 0x3c, !PT ;  /* 0x0000004835357212 */ /* 0x000fe400078e3cff */
[----:B------:R-:W-:Y:S01]  /*7560*/  LOP3.LUT R66, R60, R93, RZ, 0x3c, !PT ;  /* 0x0000005d3c427212 */ /* 0x000fe200078e3cff */
[----:B------:R-:W-:Y:S01]  /*7570*/  IMAD.X R80, R69, 0x1, R80, P0 ;  /* 0x0000000145507824 */ /* 0x000fe200000e0650 */
[----:B------:R-:W-:Y:S02]  /*7580*/  LOP3.LUT R58, R58, R77, RZ, 0x3c, !PT ;  /* 0x0000004d3a3a7212 */ /* 0x000fe400078e3cff */
[----:B------:R-:W-:-:S02]  /*7590*/  SHF.L.W.U32.HI R60, R53, 0x1, R66 ;  /* 0x00000001353c7819 */ /* 0x000fc40000010e42 */
[----:B------:R-:W-:Y:S02]  /*75a0*/  SHF.L.W.U32.HI R53, R66, 0x1, R53 ;  /* 0x0000000142357819 */ /* 0x000fe40000010e35 */
[----:B------:R-:W-:Y:S02]  /*75b0*/  LOP3.LUT R61, R61, R80, RZ, 0x3c, !PT ;  /* 0x000000503d3d7212 */ /* 0x000fe400078e3cff */
[----:B------:R-:W-:Y:S02]  /*75c0*/  IADD3 R63, P0, P1, R34, R53, R63 ;  /* 0x00000035223f7210 */ /* 0x000fe4000791e03f */
[----:B------:R-:W-:Y:S02]  /*75d0*/  SHF.L.W.U32.HI R78, R61, 0x1, R58 ;  /* 0x000000013d4e7819 */ /* 0x000fe40000010e3a */
[----:B------:R-:W-:Y:S02]  /*75e0*/  IADD3.X R81, PT, PT, R35, R60, R81, P0, P1 ;  /* 0x0000003c23517210 */ /* 0x000fe400007e2451 */
[----:B------:R-:W-:-:S02]  /*75f0*/  SHF.L.W.U32.HI R82, R58, 0x1, R61 ;  /* 0x000000013a527819 */ /* 0x000fc40000010e3d */
[----:B------:R-:W-:Y:S02]  /*7600*/  IADD3 R85, P0, P1, R46, R78, R85 ;  /* 0x0000004e2e557210 */ /* 0x000fe4000791e055 */
[----:B------:R-:W-:Y:S02]  /*7610*/  SHF.L.W.U32.HI R64, R84, 0x10, R68 ;  /* 0x0000001054407819 */ /* 0x000fe40000010e44 */
[----:B------:R-:W-:Y:S02]  /*7620*/  SHF.L.W.U32.HI R68, R68, 0x10, R84 ;  /* 0x0000001044447819 */ /* 0x000fe40000010e54 */
[----:B------:R-:W-:Y:S02]  /*7630*/  IADD3.X R66, PT, PT, R47, R82, R91, P0, P1 ;  /* 0x000000522f427210 */ /* 0x000fe400007e245b */
[----:B------:R-:W-:Y:S02]  /*7640*/  IADD3 R84, P0, PT, R68, R59, RZ ;  /* 0x0000003b44547210 */ /* 0x000fe40007f1e0ff */
[----:B------:R-:W-:-:S02]  /*7650*/  LOP3.LUT R59, R75, R66, RZ, 0x3c, !PT ;  /* 0x000000424b3b7212 */ /* 0x000fc400078e3cff */
[C---:B------:R-:W-:Y:S02]  /*7660*/  LOP3.LUT R58, R64.reuse, R81, RZ, 0x3c, !PT ;  /* 0x00000051403a7212 */ /* 0x040fe400078e3cff */
[-C--:B------:R-:W-:Y:S02]  /*7670*/  LOP3.LUT R87, R87, R84.reuse, RZ, 0x3c, !PT ;  /* 0x0000005457577212 */ /* 0x080fe400078e3cff */
[----:B------:R-:W-:Y:S01]  /*7680*/  IADD3 R59, P1, PT, R59, R84, RZ ;  /* 0x000000543b3b7210 */ /* 0x000fe20007f3e0ff */
[----:B------:R-:W-:Y:S01]  /*7690*/  IMAD.X R83, R64, 0x1, R83, P0 ;  /* 0x0000000140537824 */ /* 0x000fe200000e0653 */
        /* <DEDUP_REMOVED lines=8> */
[----:B------:R-:W-:Y:S02]  /*7720*/  SHF.L.W.U32.HI R60, R80, 0x8, R82 ;  /* 0x00000008503c7819 */ /* 0x000fe40000010e52 */
[----:B------:R-:W-:Y:S02]  /*7730*/  LOP3.LUT R78, R53, R58, RZ, 0x3c, !PT ;  /* 0x0000003a354e7212 */ /* 0x000fe400078e3cff */
[----:B------:R-:W-:-:S02]  /*7740*/  SHF.L.W.U32.HI R80, R82, 0x8, R80 ;  /* 0x0000000852507819 */ /* 0x000fc40000010e50 */
[----:B------:R-:W-:Y:S02]  /*7750*/  IADD3 R82, P0, P1, R30, R85, R60 ;  /* 0x000000551e527210 */ /* 0x000fe4000791e03c */
[----:B------:R-:W-:Y:S02]  /*7760*/  SHF.L.W.U32.HI R53, R91, 0x8, R78 ;  /* 0x000000085b357819 */ /* 0x000fe40000010e4e */
[----:B------:R-:W-:Y:S02]  /*7770*/  SHF.L.W.U32.HI R78, R78, 0x8, R91 ;  /* 0x000000084e4e7819 */ /* 0x000fe40000010e5b */
[----:B------:R-:W-:Y:S02]  /*7780*/  IADD3.X R91, PT, PT, R31, R66, R80, P0, P1 ;  /* 0x000000421f5b7210 */ /* 0x000fe400007e2450 */
[----:B------:R-:W-:Y:S02]  /*7790*/  IADD3 R84, P0, PT, R56, R79, RZ ;  /* 0x0000004f38547210 */ /* 0x000fe40007f1e0ff */
[----:B------:R-:W-:-:S02]  /*77a0*/  IADD3 R79, P1, P2, R28, R63, R78 ;  /* 0x0000003f1c4f7210 */ /* 0x000fc40007a3e04e */
[----:B------:R-:W-:Y:S02]  /*77b0*/  LOP3.LUT R56, R91, R56, R85, 0x96, !PT ;  /* 0x000000385b387212 */ /* 0x000fe400078e9655 */
[----:B------:R-:W-:Y:S02]  /*77c0*/  IADD3.X R85, PT, PT, R29, R81, R53, P1, P2 ;  /* 0x000000511d557210 */ /* 0x000fe40000fe4435 */
[----:B------:R-:W-:Y:S02]  /*77d0*/  LOP3.LUT R64, R79, R64, R81, 0x96, !PT ;  /* 0x000000404f407212 */ /* 0x000fe400078e9651 */
[----:B------:R-:W-:-:S04]  /*77e0*/  LOP3.LUT R81, R85, R68, R63, 0x96, !PT ;  /* 0x0000004455517212 */ /* 0x000fc800078e963f */
[----:B------:R-:W-:Y:S02]  /*77f0*/  SHF.L.W.U32.HI R63, R64, 0x10, R81 ;  /* 0x00000010403f7819 */ /* 0x000fe40000010e51 */
[----:B------:R-:W-:Y:S02]  /*7800*/  SHF.L.W.U32.HI R64, R81, 0x10, R64 ;  /* 0x0000001051407819 */ /* 0x000fe40000010e40 */
[----:B------:R-:W-:-:S05]  /*7810*/  IADD3 R81, P1, PT, R63, R58, RZ ;  /* 0x0000003a3f517210 */ /* 0x000fca0007f3e0ff */
[----:B------:R-:W-:Y:S01]  /*7820*/  IMAD.X R58, R64, 0x1, R61, P1 ;  /* 0x00000001403a7824 */ /* 0x000fe200008e063d */
[----:B------:R-:W-:-:S04]  /*7830*/  LOP3.LUT R61, R78, R81, RZ, 0x3c, !PT ;  /* 0x000000514e3d7212 */ /* 0x000fc800078e3cff */
[----:B------:R-:W-:Y:S01]  /*7840*/  LOP3.LUT R68, R53, R58, RZ, 0x3c, !PT ;  /* 0x0000003a35447212 */ /* 0x000fe200078e3cff */
[----:B------:R-:W-:-:S03]  /*7850*/  IMAD.X R76, R75, 0x1, R76, P0 ;  /* 0x000000014b4c7824 */ /* 0x000fc600000e064c */
[----:B------:R-:W-:Y:S02]  /*7860*/  SHF.L.W.U32.HI R53, R68, 0x1, R61 ;  /* 0x0000000144357819 */ /* 0x000fe40000010e3d */
[----:B------:R-:W-:Y:S02]  /*7870*/  SHF.L.W.U32.HI R61, R61, 0x1, R68 ;  /* 0x000000013d3d7819 */ /* 0x000fe40000010e44 */
[----:B------:R-:W-:Y:S02]  /*7880*/  LOP3.LUT R68, R52, R83, RZ, 0x3c, !PT ;  /* 0x0000005334447212 */ /* 0x000fe400078e3cff */
[----:B------:R-:W-:Y:S02]  /*7890*/  IADD3 R32, P1, P2, R32, R82, R53 ;  /* 0x0000005220207210 */ /* 0x000fe40007a3e035 */
[----:B------:R-:W-:Y:S02]  /*78a0*/  LOP3.LUT R52, R65, R84, RZ, 0x3c, !PT ;  /* 0x0000005441347212 */ /* 0x000fe400078e3cff */
[----:B------:R-:W-:-:S02]  /*78b0*/  SHF.L.W.U32.HI R65, R68, 0x1, R87 ;  /* 0x0000000144417819 */ /* 0x000fc40000010e57 */
[----:B------:R-:W-:Y:S02]  /*78c0*/  LOP3.LUT R0, R0, R76, RZ, 0x3c, !PT ;  /* 0x0000004c00007212 */ /* 0x000fe400078e3cff */
[----:B------:R-:W-:Y:S02]  /*78d0*/  IADD3.X R33, PT, PT, R33, R91, R61, P1, P2 ;  /* 0x0000005b21217210 */ /* 0x000fe40000fe443d */
[----:B------:R-:W-:Y:S02]  /*78e0*/  LOP3.LUT R83, R82, R75, R66, 0x96, !PT ;  /* 0x0000004b52537212 */ /* 0x000fe400078e9642 */
[----:B------:R-:W-:Y:S02]  /*78f0*/  SHF.L.W.U32.HI R75, R87, 0x1, R68 ;  /* 0x00000001574b7819 */ /* 0x000fe40000010e44 */
[----:B------:R-:W-:Y:S02]  /*7900*/  IADD3 R91, P0, P1, R44, R65, R67 ;  /* 0x000000412c5b7210 */ /* 0x000fe4000791e043 */
[----:B------:R-:W-:-:S02]  /*7910*/  SHF.L.W.U32.HI R67, R0, 0x1, R52 ;  /* 0x0000000100437819 */ /* 0x000fc40000010e34 */
[----:B------:R-:W-:Y:S02]  /*7920*/  IADD3.X R66, PT, PT, R45, R75, R71, P0, P1 ;  /* 0x0000004b2d427210 */ /* 0x000fe400007e2447 */
[----:B------:R-:W-:Y:S02]  /*7930*/  SHF.L.W.U32.HI R52, R52, 0x1, R0 ;  /* 0x0000000134347819 */ /* 0x000fe40000010e00 */
[----:B------:R-:W-:Y:S02]  /*7940*/  IADD3 R87, P0, P1, R42, R67, R62 ;  /* 0x000000432a577210 */ /* 0x000fe4000791e03e */
[----:B------:R-:W-:Y:S02]  /*7950*/  LOP3.LUT R71, R89, R66, RZ, 0x3c, !PT ;  /* 0x0000004259477212 */ /* 0x000fe400078e3cff */
[----:B------:R-:W-:Y:S02]  /*7960*/  IADD3.X R68, PT, PT, R43, R52, R73, P0, P1 ;  /* 0x000000342b447210 */ /* 0x000fe400007e2449 */
[----:B------:R-:W-:-:S02]  /*7970*/  IADD3 R84, P0, PT, R71, R84, RZ ;  /* 0x0000005447547210 */ /* 0x000fc40007f1e0ff */
[----:B------:R-:W-:Y:S02]  /*7980*/  LOP3.LUT R71, R69, R68, RZ, 0x3c, !PT ;  /* 0x0000004445477212 */ /* 0x000fe400078e3cff */
[----:B------:R-:W-:Y:S02]  /*7990*/  LOP3.LUT R73, R74, R91, RZ, 0x3c, !PT ;  /* 0x0000005b4a497212 */ /* 0x000fe400078e3cff */
[----:B------:R-:W-:Y:S02]  /*79a0*/  IADD3 R72, P1, PT, R71, R72, RZ ;  /* 0x0000004847487210 */ /* 0x000fe40007f3e0ff */
[----:B------:R-:W-:Y:S01]  /*79b0*/  LOP3.LUT R62, R70, R87, RZ, 0x3c, !PT ;  /* 0x00000057463e7212 */ /* 0x000fe200078e3cff */
[----:B------:R-:W-:Y:S01]  /*79c0*/  IMAD.X R0, R73, 0x1, R76, P0 ;  /* 0x0000000149007824 */ /* 0x000fe200000e064c */
[----:B------:R-:W-:-:S03]  /*79d0*/  LOP3.LUT R71, R65, R84, RZ, 0x3c, !PT ;  /* 0x0000005441477212 */ /* 0x000fc600078e3cff */
[----:B------:R-:W-:Y:S01]  /*79e0*/  IMAD.X R93, R62, 0x1, R93, P1 ;  /* 0x000000013e5d7824 */ /* 0x000fe200008e065d */
[----:B------:R-:W-:Y:S02]  /*79f0*/  LOP3.LUT R62, R75, R0, RZ, 0x3c, !PT ;  /* 0x000000004b3e7212 */ /* 0x000fe400078e3cff */
[----:B------:R-:W-:Y:S02]  /*7a00*/  LOP3.LUT R65, R67, R72, RZ, 0x3c, !PT ;  /* 0x0000004843417212 */ /* 0x000fe400078e3cff */
[----:B------:R-:W-:Y:S02]  /*7a10*/  LOP3.LUT R52, R52, R93, RZ, 0x3c, !PT ;  /* 0x0000005d34347212 */ /* 0x000fe400078e3cff */
[----:B------:R-:W-:Y:S02]  /*7a20*/  SHF.L.W.U32.HI R75, R71, 0x8, R62 ;  /* 0x00000008474b7819 */ /* 0x000fe40000010e3e */
[----:B------:R-:W-:Y:S02]  /*7a30*/  SHF.L.W.U32.HI R67, R52, 0x8, R65 ;  /* 0x0000000834437819 */ /* 0x000fe40000010e41 */
[----:B------:R-:W-:-:S02]  /*7a40*/  SHF.L.W.U32.HI R65, R65, 0x8, R52 ;  /* 0x0000000841417819 */ /* 0x000fc40000010e34 */
[----:B------:R-:W-:Y:S02]  /*7a50*/  SHF.L.W.U32.HI R71, R62, 0x8, R71 ;  /* 0x000000083e477819 */ /* 0x000fe40000010e47 */
[----:B------:R-:W-:Y:S02]  /*7a60*/  IADD3 R52, P0, P1, R26, R91, R75 ;  /* 0x0000005b1a347210 */ /* 0x000fe4000791e04b */
[----:B------:R-:W-:Y:S02]  /*7a70*/  SHF.L.W.U32.HI R62, R56, 0x10, R83 ;  /* 0x00000010383e7819 */ /* 0x000fe40000010e53 */
[----:B------:R-:W-:Y:S02]  /*7a80*/  IADD3.X R73, PT, PT, R27, R66, R71, P0, P1 ;  /* 0x000000421b497210 */ /* 0x000fe400007e2447 */
[----:B------:R-:W-:Y:S02]  /*7a90*/  LOP3.LUT R89, R52, R89, R66, 0x96, !PT ;  /* 0x0000005934597212 */ /* 0x000fe400078e9642 */
[----:B------:R-:W-:-:S02]  /*7aa0*/  SHF.L.W.U32.HI R66, R83, 0x10, R56 ;  /* 0x0000001053427819 */ /* 0x000fc40000010e38 */
[----:B------:R-:W-:Y:S02]  /*7ab0*/  IADD3 R56, P0, P1, R40, R87, R65 ;  /* 0x0000005728387210 */ /* 0x000fe4000791e041 */
[----:B------:R-:W-:Y:S02]  /*7ac0*/  LOP3.LUT R76, R73, R74, R91, 0x96, !PT ;  /* 0x0000004a494c7212 */ /* 0x000fe400078e965b */
[----:B------:R-:W-:Y:S02]  /*7ad0*/  LOP3.LUT R74, R56, R69, R68, 0x96, !PT ;  /* 0x00000045384a7212 */ /* 0x000fe400078e9644 */
[----:B------:R-:W-:Y:S02]  /*7ae0*/  IADD3.X R69, PT, PT, R41, R68, R67, P0, P1 ;  /* 0x0000004429457210 */ /* 0x000fe400007e2443 */
[----:B------:R-:W-:Y:S02]  /*7af0*/  IADD3 R59, P0, PT, R66, R59, RZ ;  /* 0x0000003b423b7210 */ /* 0x000fe40007f1e0ff */
[----:B------:R-:W-:-:S03]  /*7b00*/  LOP3.LUT R87, R69, R70, R87, 0x96, !PT ;  /* 0x0000004645577212 */ /* 0x000fc600078e9657 */
[----:B------:R-:W-:Y:S01]  /*7b10*/  IMAD.X R83, R62, 0x1, R77, P0 ;  /* 0x000000013e537824 */ /* 0x000fe200000e064d */
[----:B------:R-:W-:Y:S02]  /*7b20*/  SHF.L.W.U32.HI R77, R89, 0x10, R76 ;  /* 0x00000010594d7819 */ /* 0x000fe40000010e4c */
[----:B------:R-:W-:Y:S02]  /*7b30*/  SHF.L.W.U32.HI R68, R76, 0x10, R89 ;  /* 0x000000104c447819 */ /* 0x000fe40000010e59 */
[----:B------:R-:W-:Y:S02]  /*7b40*/  SHF.L.W.U32.HI R89, R74, 0x10, R87 ;  /* 0x000000104a597819 */ /* 0x000fe40000010e57 */
[----:B------:R-:W-:Y:S02]  /*7b50*/  IADD3 R84, P0, PT, R77, R84, RZ ;  /* 0x000000544d547210 */ /* 0x000fe40007f1e0ff */
[----:B------:R-:W-:Y:S02]  /*7b60*/  LOP3.LUT R76, R60, R59, RZ, 0x3c, !PT ;  /* 0x0000003b3c4c7212 */ /* 0x000fe400078e3cff */
[----:B------:R-:W-:Y:S01]  /*7b70*/  SHF.L.W.U32.HI R60, R87, 0x10, R74 ;  /* 0x00000010573c7819 */ /* 0x000fe20000010e4a */
[----:B------:R-:W-:Y:S01]  /*7b80*/  IMAD.X R0, R68, 0x1, R0, P0 ;  /* 0x0000000144007824 */ /* 0x000fe200000e0600 */
[----:B------:R-:W-:-:S02]  /*7b90*/  IADD3 R72, P1, PT, R89, R72, RZ ;  /* 0x0000004859487210 */ /* 0x000fc40007f3e0ff */
[----:B------:R-:W-:Y:S02]  /*7ba0*/  LOP3.LUT R91, R80, R83, RZ, 0x3c, !PT ;  /* 0x00000053505b7212 */ /* 0x000fe400078e3cff */
[----:B------:R-:W-:Y:S01]  /*7bb0*/  LOP3.LUT R78, R75, R84, RZ, 0x3c, !PT ;  /* 0x000000544b4e7212 */ /* 0x000fe200078e3cff */
[----:B------:R-:W-:Y:S01]  /*7bc0*/  IMAD.X R74, R60, 0x1, R93, P1 ;  /* 0x000000013c4a7824 */ /* 0x000fe200008e065d */
[----:B------:R-:W-:Y:S02]  /*7bd0*/  SHF.L.W.U32.HI R70, R76, 0x1, R91 ;  /* 0x000000014c467819 */ /* 0x000fe40000010e5b */
[----:B------:R-:W-:Y:S02]  /*7be0*/  SHF.L.W.U32.HI R87, R91, 0x1, R76 ;  /* 0x000000015b577819 */ /* 0x000fe40000010e4c */
[----:B------:R-:W-:Y:S02]  /*7bf0*/  LOP3.LUT R91, R71, R0, RZ, 0x3c, !PT ;  /* 0x00000000475b7212 */ /* 0x000fe400078e3cff */
[----:B------:R-:W-:-:S02]  /*7c00*/  LOP3.LUT R75, R65, R72, RZ, 0x3c, !PT ;  /* 0x00000048414b7212 */ /* 0x000fc400078e3cff */
[----:B------:R-:W-:Y:S02]  /*7c10*/  LOP3.LUT R76, R67, R74, RZ, 0x3c, !PT ;  /* 0x0000004a434c7212 */ /* 0x000fe400078e3cff */
[----:B------:R-:W-:Y:S02]  /*7c20*/  SHF.L.W.U32.HI R65, R91, 0x1, R78 ;  /* 0x000000015b417819 */ /* 0x000fe40000010e4e */
[----:B------:R-:W-:Y:S02]  /*7c30*/  SHF.L.W.U32.HI R71, R78, 0x1, R91 ;  /* 0x000000014e477819 */ /* 0x000fe40000010e5b */
[----:B------:R-:W-:Y:S02]  /*7c40*/  SHF.L.W.U32.HI R67, R75, 0x1, R76 ;  /* 0x000000014b437819 */ /* 0x000fe40000010e4c */
[----:B------:R-:W-:Y:S02]  /*7c50*/  IADD3 R52, P0, P1, R50, R87, R52 ;  /* 0x0000005732347210 */ /* 0x000fe4000791e034 */
[----:B------:R-:W-:-:S02]  /*7c60*/  IADD3 R56, P2, P3, R48, R65, R56 ;  /* 0x0000004130387210 */ /* 0x000fc40007b5e038 */
[----:B------:R-:W-:Y:S02]  /*7c70*/  SHF.L.W.U32.HI R75, R76, 0x1, R75 ;  /* 0x000000014c4b7819 */ /* 0x000fe40000010e4b */
[----:B------:R-:W-:Y:S02]  /*7c80*/  IADD3.X R51, PT, PT, R51, R70, R73, P0, P1 ;  /* 0x0000004633337210 */ /* 0x000fe400007e2449 */
[----:B------:R-:W-:Y:S02]  /*7c90*/  IADD3.X R49, PT, PT, R49, R71, R69, P2, P3 ;  /* 0x0000004731317210 */ /* 0x000fe400017e6445 */
[----:B------:R-:W-:Y:S02]  /*7ca0*/  IADD3 R79, P0, P1, R36, R75, R79 ;  /* 0x0000004b244f7210 */ /* 0x000fe4000791e04f */
[----:B------:R-:W-:Y:S02]  /*7cb0*/  LOP3.LUT R69, R68, R33, RZ, 0x3c, !PT ;  /* 0x0000002144457212 */ /* 0x000fe400078e3cff */
[----:B------:R-:W-:-:S02]  /*7cc0*/  LOP3.LUT R48, R64, R49, RZ, 0x3c, !PT ;  /* 0x0000003140307212 */ /* 0x000fc400078e3cff */
[----:B------:R-:W-:Y:S02]  /*7cd0*/  LOP3.LUT R36, R60, R51, RZ, 0x3c, !PT ;  /* 0x000000333c247212 */ /* 0x000fe400078e3cff */
[----:B------:R-:W-:Y:S02]  /*7ce0*/  IADD3.X R37, PT, PT, R37, R67, R85, P0, P1 ;  /* 0x0000004325257210 */ /* 0x000fe400007e2455 */
[----:B------:R-:W-:Y:S02]  /*7cf0*/  IADD3 R72, P0, PT, R69, R72, RZ ;  /* 0x0000004845487210 */ /* 0x000fe40007f1e0ff */
[----:B------:R-:W-:Y:S02]  /*7d00*/  LOP3.LUT R73, R77, R32, RZ, 0x3c, !PT ;  /* 0x000000204d497212 */ /* 0x000fe400078e3cff */
[----:B------:R-:W-:Y:S02]  /*7d10*/  IADD3 R48, P2, PT, R48, R59, RZ ;  /* 0x0000003b30307210 */ /* 0x000fe40007f5e0ff */
[----:B------:R-:W-:-:S02]  /*7d20*/  IADD3 R36, P1, PT, R36, R81, RZ ;  /* 0x0000005124247210 */ /* 0x000fc40007f3e0ff */
[----:B------:R-:W-:Y:S01]  /*7d30*/  LOP3.LUT R59, R89, R52, RZ, 0x3c, !PT ;  /* 0x00000034593b7212 */ /* 0x000fe200078e3cff */
[----:B------:R-:W-:Y:S01]  /*7d40*/  IMAD.X R74, R73, 0x1, R74, P0 ;  /* 0x00000001494a7824 */ /* 0x000fe200000e064a */
[----:B------:R-:W-:Y:S02]  /*7d50*/  LOP3.LUT R50, R63, R56, RZ, 0x3c, !PT ;  /* 0x000000383f327212 */ /* 0x000fe400078e3cff */
[----:B------:R-:W-:Y:S01]  /*7d60*/  LOP3.LUT R69, R62, R37, RZ, 0x3c, !PT ;  /* 0x000000253e457212 */ /* 0x000fe200078e3cff */
[----:B------:R-:W-:Y:S01]  /*7d70*/  IMAD.X R59, R59, 0x1, R58, P1 ;  /* 0x000000013b3b7824 */ /* 0x000fe200008e063a */
[----:B------:R-:W-:Y:S01]  /*7d80*/  LOP3.LUT R58, R53, R72, RZ, 0x3c, !PT ;  /* 0x00000048353a7212 */ /* 0x000fe200078e3cff */
[----:B------:R-:W-:Y:S01]  /*7d90*/  IMAD.X R50, R50, 0x1, R83, P2 ;  /* 0x0000000132327824 */ /* 0x000fe200010e0653 */
[----:B------:R-:W-:Y:S02]  /*7da0*/  LOP3.LUT R61, R61, R74, RZ, 0x3c, !PT ;  /* 0x0000004a3d3d7212 */ /* 0x000fe400078e3cff */
[----:B------:R-:W-:-:S02]  /*7db0*/  IADD3 R84, P3, PT, R69, R84, RZ ;  /* 0x0000005445547210 */ /* 0x000fc40007f7e0ff */
[----:B------:R-:W-:Y:S02]  /*7dc0*/  LOP3.LUT R69, R66, R79, RZ, 0x3c, !PT ;  /* 0x0000004f42457212 */ /* 0x000fe400078e3cff */
[----:B------:R-:W-:Y:S02]  /*7dd0*/  LOP3.LUT R87, R87, R36, RZ, 0x3c, !PT ;  /* 0x0000002457577212 */ /* 0x000fe400078e3cff */
[----:B------:R-:W-:Y:S02]  /*7de0*/  LOP3.LUT R76, R70, R59, RZ, 0x3c, !PT ;  /* 0x0000003b464c7212 */ /* 0x000fe400078e3cff */
[----:B------:R-:W-:Y:S02]  /*7df0*/  SHF.L.W.U32.HI R53, R61, 0x8, R58 ;  /* 0x000000083d357819 */ /* 0x000fe40000010e3a */
[----:B------:R-:W-:Y:S01]  /*7e00*/  SHF.L.W.U32.HI R61, R58, 0x8, R61 ;  /* 0x000000083a3d7819 */ /* 0x000fe20000010e3d */
[----:B------:R-:W-:Y:S01]  /*7e10*/  IMAD.X R0, R69, 0x1, R0, P3 ;  /* 0x0000000145007824 */ /* 0x000fe200018e0600 */
[----:B------:R-:W-:-:S02]  /*7e20*/  LOP3.LUT R58, R71, R50, RZ, 0x3c, !PT ;  /* 0x00000032473a7212 */ /* 0x000fc400078e3cff */
[----:B------:R-:W-:Y:S02]  /*7e30*/  SHF.L.W.U32.HI R71, R87, 0x8, R76 ;  /* 0x0000000857477819 */ /* 0x000fe40000010e4c */
[----:B------:R-:W-:Y:S02]  /*7e40*/  LOP3.LUT R65, R65, R48, RZ, 0x3c, !PT ;  /* 0x0000003041417212 */ /* 0x000fe400078e3cff */
[----:B------:R-:W-:Y:S02]  /*7e50*/  SHF.L.W.U32.HI R70, R76, 0x8, R87 ;  /* 0x000000084c467819 */ /* 0x000fe40000010e57 */
[----:B------:R-:W-:Y:S02]  /*7e60*/  IADD3 R69, P2, P3, R20, R52, R71 ;  /* 0x0000003414457210 */ /* 0x000fe40007b5e047 */
[----:B------:R-:W-:Y:S02]  /*7e70*/  LOP3.LUT R76, R67, R0, RZ, 0x3c, !PT ;  /* 0x00000000434c7212 */ /* 0x000fe400078e3cff */
[----:B------:R-:W-:-:S02]  /*7e80*/  SHF.L.W.U32.HI R73, R58, 0x8, R65 ;  /* 0x000000083a497819 */ /* 0x000fc40000010e41 */
[----:B------:R-:W-:Y:S02]  /*7e90*/  IADD3 R67, P0, P1, R24, R32, R61 ;  /* 0x0000002018437210 */ /* 0x000fe4000791e03d */
[----:B------:R-:W-:Y:S02]  /*7ea0*/  LOP3.LUT R75, R75, R84, RZ, 0x3c, !PT ;  /* 0x000000544b4b7212 */ /* 0x000fe400078e3cff */
[----:B------:R-:W-:Y:S02]  /*7eb0*/  SHF.L.W.U32.HI R65, R65, 0x8, R58 ;  /* 0x0000000841417819 */ /* 0x000fe40000010e3a */
[----:B------:R-:W-:Y:S02]  /*7ec0*/  IADD3.X R21, PT, PT, R21, R51, R70, P2, P3 ;  /* 0x0000003315157210 */ /* 0x000fe400017e6446 */
[----:B------:R-:W-:Y:S02]  /*7ed0*/  IADD3.X R25, PT, PT, R25, R33, R53, P0, P1 ;  /* 0x0000002119197210 */ /* 0x000fe400007e2435 */
[----:B------:R-:W-:-:S02]  /*7ee0*/  LOP3.LUT R68, R67, R68, R33, 0x96, !PT ;  /* 0x0000004443447212 */ /* 0x000fc400078e9621 */
[----:B------:R-:W-:Y:S02]  /*7ef0*/  SHF.L.W.U32.HI R24, R75, 0x8, R76 ;  /* 0x000000084b187819 */ /* 0x000fe40000010e4c */
[----:B------:R-:W-:Y:S02]  /*7f00*/  IADD3 R33, P0, P1, R22, R56, R65 ;  /* 0x0000003816217210 */ /* 0x000fe4000791e041 */
[----:B------:R-:W-:Y:S02]  /*7f10*/  LOP3.LUT R20, R69, R60, R51, 0x96, !PT ;  /* 0x0000003c45147212 */ /* 0x000fe400078e9633 */
[----:B------:R-:W-:Y:S02]  /*7f20*/  LOP3.LUT R89, R21, R89, R52, 0x96, !PT ;  /* 0x0000005915597212 */ /* 0x000fe400078e9634 */
[----:B------:R-:W-:Y:S02]  /*7f30*/  SHF.L.W.U32.HI R58, R76, 0x8, R75 ;  /* 0x000000084c3a7819 */ /* 0x000fe40000010e4b */
[----:B------:R-:W-:-:S02]  /*7f40*/  IADD3 R51, P2, P3, R38, R79, R24 ;  /* 0x0000004f26337210 */ /* 0x000fc40007b5e018 */
[----:B------:R-:W-:Y:S02]  /*7f50*/  IADD3.X R75, PT, PT, R23, R49, R73, P0, P1 ;  /* 0x00000031174b7210 */ /* 0x000fe400007e2449 */
[----:B------:R-:W-:Y:S02]  /*7f60*/  SHF.L.W.U32.HI R23, R20, 0x10, R89 ;  /* 0x0000001014177819 */ /* 0x000fe40000010e59 */
[----:B------:R-:W-:Y:S02]  /*7f70*/  IADD3.X R81, PT, PT, R39, R37, R58, P2, P3 ;  /* 0x0000002527517210 */ /* 0x000fe400017e643a */
[----:B------:R-:W-:Y:S02]  /*7f80*/  SHF.L.W.U32.HI R20, R89, 0x10, R20 ;  /* 0x0000001059147819 */ /* 0x000fe40000010e14 */
[----:B------:R-:W-:Y:S02]  /*7f90*/  IADD3 R36, P0, PT, R23, R36, RZ ;  /* 0x0000002417247210 */ /* 0x000fe40007f1e0ff */
[----:B------:R-:W-:-:S02]  /*7fa0*/  LOP3.LUT R62, R51, R62, R37, 0x96, !PT ;  /* 0x0000003e333e7212 */ /* 0x000fc400078e9625 */
[----:B------:R-:W-:Y:S02]  /*7fb0*/  LOP3.LUT R79, R81, R66, R79, 0x96, !PT ;  /* 0x00000042514f7212 */ /* 0x000fe400078e964f */
[----:B------:R-:W-:Y:S02]  /*7fc0*/  LOP3.LUT R49, R33, R64, R49, 0x96, !PT ;  /* 0x0000004021317212 */ /* 0x000fe400078e9631 */
[----:B------:R-:W-:Y:S01]  /*7fd0*/  LOP3.LUT R83, R25, R77, R32, 0x96, !PT ;  /* 0x0000004d19537212 */ /* 0x000fe200078e9620 */
[----:B------:R-:W-:Y:S01]  /*7fe0*/  IMAD.X R77, R20, 0x1, R59, P0 ;  /* 0x00000001144d7824 */ /* 0x000fe200000e063b */
[----:B------:R-:W-:Y:S02]  /*7ff0*/  LOP3.LUT R56, R75, R63, R56, 0x96, !PT ;  /* 0x0000003f4b387212 */ /* 0x000fe400078e9638 */
[----:B------:R-:W-:Y:S02]  /*8000*/  SHF.L.W.U32.HI R59, R62, 0x10, R79 ;  /* 0x000000103e3b7819 */ /* 0x000fe40000010e4f */
[----:B------:R-:W-:-:S02]  /*8010*/  SHF.L.W.U32.HI R37, R56, 0x10, R49 ;  /* 0x0000001038257819 */ /* 0x000fc40000010e31 */
[----:B------:R-:W-:Y:S02]  /*8020*/  SHF.L.W.U32.HI R39, R49, 0x10, R56 ;  /* 0x0000001031277819 */ /* 0x000fe40000010e38 */
[----:B------:R-:W-:Y:S02]  /*8030*/  SHF.L.W.U32.HI R49, R79, 0x10, R62 ;  /* 0x000000104f317819 */ /* 0x000fe40000010e3e */
[----:B------:R-:W-:Y:S02]  /*8040*/  LOP3.LUT R22, R71, R36, RZ, 0x3c, !PT ;  /* 0x0000002447167212 */ /* 0x000fe400078e3cff */
[----:B------:R-:W-:Y:S02]  /*8050*/  LOP3.LUT R79, R70, R77, RZ, 0x3c, !PT ;  /* 0x0000004d464f7212 */ /* 0x000fe400078e3cff */
[----:B------:R-:W-:Y:S02]  /*8060*/  SHF.L.W.U32.HI R63, R83, 0x10, R68 ;  /* 0x00000010533f7819 */ /* 0x000fe40000010e44 */
[----:B------:R-:W-:-:S02]  /*8070*/  SHF.L.W.U32.HI R71, R68, 0x10, R83 ;  /* 0x0000001044477819 */ /* 0x000fc40000010e53 */
[----:B------:R-:W-:Y:S02]  /*8080*/  IADD3 R83, P2, PT, R59, R84, RZ ;  /* 0x000000543b537210 */ /* 0x000fe40007f5e0ff */
[----:B------:R-:W-:Y:S02]  /*8090*/  IADD3 R62, P1, PT, R39, R48, RZ ;  /* 0x00000030273e7210 */ /* 0x000fe40007f3e0ff */
[----:B------:R-:W-:Y:S02]  /*80a0*/  SHF.L.W.U32.HI R32, R22, 0x1, R79 ;  /* 0x0000000116207819 */ /* 0x000fe40000010e4f */
[----:B------:R-:W-:Y:S01]  /*80b0*/  SHF.L.W.U32.HI R22, R79, 0x1, R22 ;  /* 0x000000014f167819 */ /* 0x000fe20000010e16 */
[----:B------:R-:W-:Y:S01]  /*80c0*/  IMAD.X R79, R49, 0x1, R0, P2 ;  /* 0x00000001314f7824 */ /* 0x000fe200010e0600 */
[----:B------:R-:W-:Y:S01]  /*80d0*/  IADD3 R72, P0, PT, R71, R72, RZ ;  /* 0x0000004847487210 */ /* 0x000fe20007f1e0ff */
[----:B------:R-:W-:Y:S01]  /*80e0*/  IMAD.X R60, R37, 0x1, R50, P1 ;  /* 0x00000001253c7824 */ /* 0x000fe200008e0632 */
[----:B------:R-:W-:-:S02]  /*80f0*/  LOP3.LUT R24, R24, R83, RZ, 0x3c, !PT ;  /* 0x0000005318187212 */ /* 0x000fc400078e3cff */
[----:B------:R-:W-:Y:S01]  /*8100*/  LOP3.LUT R38, R61, R72, RZ, 0x3c, !PT ;  /* 0x000000483d267212 */ /* 0x000fe200078e3cff */
        /* <DEDUP_REMOVED lines=13> */
[----:B------:R-:W-:Y:S02]  /*81e0*/  IADD3 R24, P4, P5, R44, R53, R69 ;  /* 0x000000352c187210 */ /* 0x000fe40007d9e045 */
[----:B------:R-:W-:Y:S02]  /*81f0*/  IADD3.X R50, PT, PT, R47, R32, R25, P2, P3 ;  /* 0x000000202f327210 */ /* 0x000fe400017e6419 */
[----:B------:R-:W-:Y:S02]  /*8200*/  IADD3.X R75, PT, PT, R43, R56, R75, P0, P1 ;  /* 0x000000382b4b7210 */ /* 0x000fe400007e244b */
[----:B------:R-:W-:Y:S02]  /*8210*/  IADD3 R42, P2, P3, R34, R65, R51 ;  /* 0x00000041222a7210 */ /* 0x000fe40007b5e033 */
[----:B------:R-:W-:-:S02]  /*8220*/  IADD3.X R46, PT, PT, R45, R58, R21, P4, P5 ;  /* 0x0000003a2d2e7210 */ /* 0x000fc400027ea415 */
[----:B------:R-:W-:Y:S02]  /*8230*/  LOP3.LUT R25, R20, R75, RZ, 0x3c, !PT ;  /* 0x0000004b14197212 */ /* 0x000fe400078e3cff */
[----:B------:R-:W-:Y:S02]  /*8240*/  LOP3.LUT R33, R49, R50, RZ, 0x3c, !PT ;  /* 0x0000003231217212 */ /* 0x000fe400078e3cff */
[----:B------:R-:W-:Y:S02]  /*8250*/  IADD3.X R52, PT, PT, R35, R48, R81, P2, P3 ;  /* 0x0000003023347210 */ /* 0x000fe400017e6451 */
[----:B------:R-:W-:Y:S02]  /*8260*/  LOP3.LUT R34, R63, R46, RZ, 0x3c, !PT ;  /* 0x0000002e3f227212 */ /* 0x000fe400078e3cff */
[----:B------:R-:W-:Y:S02]  /*8270*/  IADD3 R44, P2, PT, R25, R72, RZ ;  /* 0x00000048192c7210 */ /* 0x000fe40007f5e0ff */
[----:B------:R-:W-:-:S02]  /*8280*/  IADD3 R33, P0, PT, R33, R62, RZ ;  /* 0x0000003e21217210 */ /* 0x000fc40007f1e0ff */
[----:B------:R-:W-:Y:S02]  /*8290*/  LOP3.LUT R21, R37, R52, RZ, 0x3c, !PT ;  /* 0x0000003425157212 */ /* 0x000fe400078e3cff */
[----:B------:R-:W-:Y:S02]  /*82a0*/  LOP3.LUT R25, R59, R0, RZ, 0x3c, !PT ;  /* 0x000000003b197212 */ /* 0x000fe400078e3cff */
[----:B------:R-:W-:Y:S02]  /*82b0*/  IADD3 R34, P1, PT, R34, R83, RZ ;  /* 0x0000005322227210 */ /* 0x000fe40007f3e0ff */
[----:B------:R-:W-:Y:S02]  /*82c0*/  LOP3.LUT R62, R71, R24, RZ, 0x3c, !PT ;  /* 0x00000018473e7212 */ /* 0x000fe400078e3cff */
[----:B------:R-:W-:Y:S01]  /*82d0*/  IADD3 R36, P3, PT, R21, R36, RZ ;  /* 0x0000002415247210 */ /* 0x000fe20007f7e0ff */
[----:B------:R-:W-:Y:S01]  /*82e0*/  IMAD.X R21, R25, 0x1, R60, P0 ;  /* 0x0000000119157824 */ /* 0x000fe200000e063c */
[----:B------:R-:W-:Y:S01]  /*82f0*/  LOP3.LUT R35, R23, R38, RZ, 0x3c, !PT ;  /* 0x0000002617237212 */ /* 0x000fe200078e3cff */
[----:B------:R-:W-:Y:S01]  /*8300*/  IMAD.X R25, R62, 0x1, R79, P1 ;  /* 0x000000013e197824 */ /* 0x000fe200008e064f */
[----:B------:R-:W-:-:S02]  /*8310*/  LOP3.LUT R60, R39, R42, RZ, 0x3c, !PT ;  /* 0x0000002a273c7212 */ /* 0x000fc400078e3cff */
[----:B------:R-:W-:Y:S01]  /*8320*/  LOP3.LUT R22, R22, R33, RZ, 0x3c, !PT ;  /* 0x0000002116167212 */ /* 0x000fe200078e3cff */
[----:B------:R-:W-:Y:S01]  /*8330*/  IMAD.X R35, R35, 0x1, R74, P2 ;  /* 0x0000000123237824 */ /* 0x000fe200010e064a */
[----:B------:R-:W-:Y:S01]  /*8340*/  LOP3.LUT R45, R32, R21, RZ, 0x3c, !PT ;  /* 0x00000015202d7212 */ /* 0x000fe200078e3cff */
[----:B------:R-:W-:Y:S01]  /*8350*/  IMAD.X R77, R60, 0x1, R77, P3 ;  /* 0x000000013c4d7824 */ /* 0x000fe200018e064d */
[----:B------:R-:W-:Y:S02]  /*8360*/  LOP3.LUT R32, R53, R34, RZ, 0x3c, !PT ;  /* 0x0000002235207212 */ /* 0x000fe400078e3cff */
[----:B------:R-:W-:Y:S02]  /*8370*/  LOP3.LUT R47, R58, R25, RZ, 0x3c, !PT ;  /* 0x000000193a2f7212 */ /* 0x000fe400078e3cff */
[----:B------:R-:W-:Y:S02]  /*8380*/  SHF.L.W.U32.HI R43, R45, 0x8, R22 ;  /* 0x000000082d2b7819 */ /* 0x000fe40000010e16 */
[----:B------:R-:W-:-:S02]  /*8390*/  SHF.L.W.U32.HI R53, R22, 0x8, R45 ;  /* 0x0000000816357819 */ /* 0x000fc40000010e2d */
[----:B------:R-:W-:Y:S02]  /*83a0*/  LOP3.LUT R22, R61, R44, RZ, 0x3c, !PT ;  /* 0x0000002c3d167212 */ /* 0x000fe400078e3cff */
[----:B------:R-:W-:Y:S02]  /*83b0*/  LOP3.LUT R51, R56, R35, RZ, 0x3c, !PT ;  /* 0x0000002338337212 */ /* 0x000fe400078e3cff */
[----:B------:R-:W-:Y:S02]  /*83c0*/  SHF.L.W.U32.HI R61, R32, 0x8, R47 ;  /* 0x00000008203d7819 */ /* 0x000fe40000010e2f */
[----:B------:R-:W-:Y:S02]  /*83d0*/  LOP3.LUT R67, R65, R36, RZ, 0x3c, !PT ;  /* 0x0000002441437212 */ /* 0x000fe400078e3cff */
[----:B------:R-:W-:Y:S02]  /*83e0*/  LOP3.LUT R48, R48, R77, RZ, 0x3c, !PT ;  /* 0x0000004d30307212 */ /* 0x000fe400078e3cff */
[----:B------:R-:W-:-:S02]  /*83f0*/  SHF.L.W.U32.HI R45, R47, 0x8, R32 ;  /* 0x000000082f2d7819 */ /* 0x000fc40000010e20 */
[----:B------:R-:W-:Y:S02]  /*8400*/  SHF.L.W.U32.HI R47, R51, 0x8, R22 ;  /* 0x00000008332f7819 */ /* 0x000fe40000010e16 */
[----:B------:R-:W-:Y:S02]  /*8410*/  SHF.L.W.U32.HI R65, R22, 0x8, R51 ;  /* 0x0000000816417819 */ /* 0x000fe40000010e33 */
[----:B------:R-:W-:Y:S02]  /*8420*/  IADD3 R79, P0, P1, R30, R0, R53 ;  /* 0x000000001e4f7210 */ /* 0x000fe4000791e035 */
[----:B------:R-:W-:Y:S02]  /*8430*/  SHF.L.W.U32.HI R51, R48, 0x8, R67 ;  /* 0x0000000830337819 */ /* 0x000fe40000010e43 */
[----:B------:R-:W-:Y:S02]  /*8440*/  IADD3 R73, P2, P3, R26, R24, R61 ;  /* 0x000000181a497210 */ /* 0x000fe40007b5e03d */
[----:B------:R-:W-:-:S02]  /*8450*/  SHF.L.W.U32.HI R67, R67, 0x8, R48 ;  /* 0x0000000843437819 */ /* 0x000fc40000010e30 */
[----:B------:R-:W-:Y:S02]  /*8460*/  IADD3.X R31, PT, PT, R31, R50, R43, P0, P1 ;  /* 0x000000321f1f7210 */ /* 0x000fe400007e242b */
[----:B------:R-:W-:Y:S02]  /*8470*/  LOP3.LUT R50, R79, R49, R50, 0x96, !PT ;  /* 0x000000314f327212 */ /* 0x000fe400078e9632 */
[----:B------:R-:W-:Y:S02]  /*8480*/  IADD3 R69, P0, P1, R40, R38, R65 ;  /* 0x0000002628457210 */ /* 0x000fe4000791e041 */
[----:B------:R-:W-:Y:S02]  /*8490*/  IADD3.X R27, PT, PT, R27, R46, R45, P2, P3 ;  /* 0x0000002e1b1b7210 */ /* 0x000fe400017e642d */
[----:B------:R-:W-:Y:S02]  /*84a0*/  IADD3 R49, P2, P3, R28, R42, R67 ;  /* 0x0000002a1c317210 */ /* 0x000fe40007b5e043 */
[----:B------:R-:W-:-:S02]  /*84b0*/  LOP3.LUT R46, R73, R63, R46, 0x96, !PT ;  /* 0x0000003f492e7212 */ /* 0x000fc400078e962e */
[----:B------:R-:W-:Y:S02]  /*84c0*/  IADD3.X R63, PT, PT, R41, R75, R47, P0, P1 ;  /* 0x0000004b293f7210 */ /* 0x000fe400007e242f */
[----:B------:R-:W-:Y:S02]  /*84d0*/  IADD3.X R41, PT, PT, R29, R52, R51, P2, P3 ;  /* 0x000000341d297210 */ /* 0x000fe400017e6433 */
[----:B------:R-:W-:Y:S02]  /*84e0*/  LOP3.LUT R20, R69, R20, R75, 0x96, !PT ;  /* 0x0000001445147212 */ /* 0x000fe400078e964b */
[----:B------:R-:W-:Y:S02]  /*84f0*/  LOP3.LUT R23, R63, R23, R38, 0x96, !PT ;  /* 0x000000173f177212 */ /* 0x000fe400078e9626 */
[----:B------:R-:W-:Y:S02]  /*8500*/  LOP3.LUT R29, R27, R71, R24, 0x96, !PT ;  /* 0x000000471b1d7212 */ /* 0x000fe400078e9618 */
[----:B------:R-:W-:-:S02]  /*8510*/  LOP3.LUT R52, R49, R37, R52, 0x96, !PT ;  /* 0x0000002531347212 */ /* 0x000fc400078e9634 */
        /* <DEDUP_REMOVED lines=8> */
[----:B------:R-:W-:Y:S02]  /*85a0*/  SHF.L.W.U32.HI R39, R52, 0x10, R39 ;  /* 0x0000001034277819 */ /* 0x000fe40000010e27 */
[----:B------:R-:W-:Y:S02]  /*85b0*/  IADD3 R28, P0, PT, R23, R33, RZ ;  /* 0x00000021171c7210 */ /* 0x000fe40007f1e0ff */
[----:B------:R-:W-:Y:S02]  /*85c0*/  IADD3 R26, P1, PT, R29, R34, RZ ;  /* 0x000000221d1a7210 */ /* 0x000fe40007f3e0ff */
[----:B------:R-:W-:-:S02]  /*85d0*/  IADD3 R44, P2, PT, R37, R44, RZ ;  /* 0x0000002c252c7210 */ /* 0x000fc40007f5e0ff */
[----:B------:R-:W-:Y:S02]  /*85e0*/  IADD3 R36, P3, PT, R39, R36, RZ ;  /* 0x0000002427247210 */ /* 0x000fe40007f7e0ff */
[----:B------:R-:W-:Y:S02]  /*85f0*/  SHF.L.W.U32.HI R22, R59, 0x10, R50 ;  /* 0x000000103b167819 */ /* 0x000fe40000010e32 */
[----:B------:R-:W-:Y:S02]  /*8600*/  LOP3.LUT R53, R53, R28, RZ, 0x3c, !PT ;  /* 0x0000001c35357212 */ /* 0x000fe400078e3cff */
[----:B------:R-:W-:Y:S02]  /*8610*/  LOP3.LUT R61, R61, R26, RZ, 0x3c, !PT ;  /* 0x0000001a3d3d7212 */ /* 0x000fe400078e3cff */
[----:B------:R-:W-:Y:S01]  /*8620*/  LOP3.LUT R28, R28, R69, R4, 0x96, !PT ;  /* 0x000000451c1c7212 */ /* 0x000fe200078e9604 */
[----:B------:R-:W-:Y:S01]  /*8630*/  IMAD.X R4, R0, 0x1, R35, P2 ;  /* 0x0000000100047824 */ /* 0x000fe200010e0623 */
[----:B------:R-:W-:Y:S01]  /*8640*/  LOP3.LUT R26, R26, R49, R6, 0x96, !PT ;  /* 0x000000311a1a7212 */ /* 0x000fe200078e9606 */
[----:B------:R-:W-:-:S02]  /*8650*/  IMAD.X R6, R20, 0x1, R77, P3 ;  /* 0x0000000114067824 */ /* 0x000fc400018e064d */
[----:B------:R-:W-:Y:S02]  /*8660*/  IMAD.X R32, R22, 0x1, R21, P0 ;  /* 0x0000000116207824 */ /* 0x000fe400000e0615 */
[----:B------:R-:W-:Y:S01]  /*8670*/  IMAD.X R30, R24, 0x1, R25, P1 ;  /* 0x00000001181e7824 */ /* 0x000fe200008e0619 */
[----:B------:R-:W-:Y:S02]  /*8680*/  LOP3.LUT R35, R4, R31, R9, 0x96, !PT ;  /* 0x0000001f04237212 */ /* 0x000fe400078e9609 */
[----:B------:R-:W-:Y:S02]  /*8690*/  LOP3.LUT R33, R6, R27, R11, 0x96, !PT ;  /* 0x0000001b06217212 */ /* 0x000fe400078e960b */
[----:B------:R-:W-:Y:S02]  /*86a0*/  LOP3.LUT R65, R65, R44, RZ, 0x3c, !PT ;  /* 0x0000002c41417212 */ /* 0x000fe400078e3cff */
[----:B------:R-:W-:Y:S02]  /*86b0*/  LOP3.LUT R67, R67, R36, RZ, 0x3c, !PT ;  /* 0x0000002443437212 */ /* 0x000fe400078e3cff */
[----:B------:R-:W-:-:S02]  /*86c0*/  LOP3.LUT R31, R32, R63, R5, 0x96, !PT ;  /* 0x0000003f201f7212 */ /* 0x000fc400078e9605 */
[----:B------:R-:W-:Y:S02]  /*86d0*/  LOP3.LUT R27, R30, R41, R7, 0x96, !PT ;  /* 0x000000291e1b7212 */ /* 0x000fe400078e9607 */
        /* <DEDUP_REMOVED lines=10> */
[----:B------:R-:W-:-:S02]  /*8780*/  SHF.L.W.U32.HI R11, R30, 0x1, R61 ;  /* 0x000000011e0b7819 */ /* 0x000fc40000010e3d */
[----:B------:R-:W-:Y:S02]  /*8790*/  SHF.L.W.U32.HI R4, R4, 0x1, R65 ;  /* 0x0000000104047819 */ /* 0x000fe40000010e41 */
[----:B------:R-:W-:Y:S01]  /*87a0*/  LOP3.LUT R18, R29, R6, R18, 0x96, !PT ;  /* 0x000000061d127212 */ /* 0x000fe200078e9612 */
[----:B------:R-:W-:Y:S01]  /*87b0*/  IMAD.MOV.U32 R6, RZ, RZ, R26 ;  /* 0x000000ffff067224 */ /* 0x000fe200078e001a */
        /* <DEDUP_REMOVED lines=10> */
[----:B------:R-:W-:-:S02]  /*8860*/  LOP3.LUT R8, R44, R79, R8, 0x96, !PT ;  /* 0x0000004f2c087212 */ /* 0x000fc400078e9608 */
[----:B------:R-:W-:Y:S02]  /*8870*/  LOP3.LUT R10, R36, R73, R10, 0x96, !PT ;  /* 0x00000049240a7212 */ /* 0x000fe400078e960a */
[----:B------:R-:W-:Y:S02]  /*8880*/  LOP3.LUT R19, R24, R25, R19, 0x96, !PT ;  /* 0x0000001918137212 */ /* 0x000fe400078e9613 */
[----:B------:R-:W-:Y:S02]  /*8890*/  LOP3.LUT R13, R22, R21, R13, 0x96, !PT ;  /* 0x00000015160d7212 */ /* 0x000fe400078e960d */
[----:B------:R-:W-:Y:S01]  /*88a0*/  IADD3 R54, P0, PT, R57, R54, RZ ;  /* 0x0000003639367210 */ /* 0x000fe20007f1e0ff */
[----:B------:R1:W-:Y:S04]  /*88b0*/  STG.E.64 desc[UR4][R2.64], R8 ;  /* 0x0000000802007986 */ /* 0x0003e8000c101b04 */
[----:B------:R1:W-:Y:S01]  /*88c0*/  STG.E.64 desc[UR4][R2.64+0x8], R10 ;  /* 0x0000080a02007986 */ /* 0x0003e2000c101b04 */
[----:B------:R-:W-:Y:S01]  /*88d0*/  IMAD.X R55, RZ, RZ, R55, P0 ;  /* 0x000000ffff377224 */ /* 0x000fe200000e0637 */
[----:B------:R-:W-:-:S02]  /*88e0*/  ISETP.GE.U32.AND P0, PT, R54, UR8, PT ;  /* 0x0000000836007c0c */ /* 0x000fc4000bf06070 */
[----:B------:R1:W-:Y:S04]  /*88f0*/  STG.E.64 desc[UR4][R2.64+0x10], R4 ;  /* 0x0000100402007986 */ /* 0x0003e8000c101b04 */
[----:B------:R1:W-:Y:S04]  /*8900*/  STG.E.64 desc[UR4][R2.64+0x18], R6 ;  /* 0x0000180602007986 */ /* 0x0003e8000c101b04 */
[----:B------:R1:W-:Y:S04]  /*8910*/  STG.E.64 desc[UR4][R2.64+0x20], R18 ;  /* 0x0000201202007986 */ /* 0x0003e8000c101b04 */
[----:B------:R1:W-:Y:S04]  /*8920*/  STG.E.64 desc[UR4][R2.64+0x28], R16 ;  /* 0x0000281002007986 */ /* 0x0003e8000c101b04 */
[----:B------:R1:W-:Y:S04]  /*8930*/  STG.E.64 desc[UR4][R2.64+0x30], R14 ;  /* 0x0000300e02007986 */ /* 0x0003e8000c101b04 */
[----:B------:R1:W-:Y:S01]  /*8940*/  STG.E.64 desc[UR4][R2.64+0x38], R12 ;  /* 0x0000380c02007986 */ /* 0x0003e2000c101b04 */
[----:B------:R-:W-:-:S13]  /*8950*/  ISETP.GE.U32.AND.EX P0, PT, R55, UR9, PT, P0 ;  /* 0x0000000937007c0c */ /* 0x000fda000bf06100 */
[----:B-1----:R-:W-:Y:S05]  /*8960*/  @!P0 BRA `(.L_x_1) ;  /* 0xffffff7800148947 */ /* 0x002fea000383ffff */
[----:B------:R-:W-:Y:S05]  /*8970*/  BSYNC.RECONVERGENT B0 ;  /* 0x0000000000007941 */ /* 0x000fea0003800200 */
.L_x_0:
[----:B------:R-:W-:Y:S05]  /*8980*/  EXIT ;  /* 0x000000000000794d */ /* 0x000fea0003800000 */
.L_x_2:
[----:B------:R-:W-:-:S00]  /*8990*/  BRA `(.L_x_2) ;  /* 0xfffffffc00fc7947 */ /* 0x000fc0000383ffff */
[----:B------:R-:W-:-:S00]  /*89a0*/  NOP ;  /* 0x0000000000007918 */ /* 0x000fc00000000000 */
        /* <DEDUP_REMOVED lines=13> */
.L_x_3:


//--------------------- .nv.shared.reserved.0     --------------------------
	.section	.nv.shared.reserved.0,"aw",@nobits
	.weak		__nv_reservedSMEM_offset_0_alias
	.size		__nv_reservedSMEM_offset_0_alias, 0, 64
	.other		__nv_reservedSMEM_offset_0_alias,@"STO_CUDA_RESERVED_SHARED STV_DEFAULT"
__nv_reservedSMEM_offset_0_alias:
	.zero		0
	.zero		64


//--------------------- .nv.constant0._Z16blake2b_compressPmPKhS_S_m --------------------------
	.section	.nv.constant0._Z16blake2b_compressPmPKhS_S_m,"a",@progbits
	.sectionflags	@""
	.align	4
.nv.constant0._Z16blake2b_compressPmPKhS_S_m:
	.zero		936


//--------------------- SYMBOLS --------------------------

	.type		.nv.reservedSmem.offset0,@object
	.size		.nv.reservedSmem.offset0,0x4
